	.target	sm_100a

	.elftype	@"ET_EXEC"


//--------------------- .note.nv.tkinfo           --------------------------
	.section	.note.nv.tkinfo,"",@"SHT_NOTE"
	.sectionflags	@"SHF_NOTE_NV_TKINFO"
	.tkinfo
        /*0018*/ 	.word	0x00000002
        /*0030*/ 	.string	""
        /*0030*/ 	.string	"ptxas"
        /*0030*/ 	.string	"Cuda compilation tools, release 13.0, V13.0.88"
        /*0030*/ 	.string	"Build cuda_13.0.r13.0/compiler.36424714_0"
        /*0030*/ 	.string	"-arch sm_100a -m 64 "



//--------------------- .note.nv.cuinfo           --------------------------
	.section	.note.nv.cuinfo,"",@"SHT_NOTE"
	.sectionflags	@"SHF_NOTE_NV_CUINFO"
        /*0018*/ 	.short	0x0002
        /*001a*/ 	.short	0x0064
        /*001c*/ 	.short	0x0082
	.zero		2


//--------------------- .nv.info                  --------------------------
	.section	.nv.info,"",@"SHT_CUDA_INFO"
	.align	4


	//----- nvinfo : EIATTR_REGCOUNT
	.align		4
        /*0000*/ 	.byte	0x04, 0x2f
        /*0002*/ 	.short	(.L_12 - .L_11)
	.align		4
.L_11:
        /*0004*/ 	.word	index@(_ZN7cutlass13device_kernelIN5flash19enable_sm80_to_sm89INS1_16FlashAttnFwdSm80INS1_25CollectiveMainloopFwdSm80ILi4ELi1ELb0EN4cute5tupleIJNS5_1CILi128EEENS7_ILi48EEENS7_ILi96EEEEEELi96ENS_10bfloat16_tEfNS_4arch4Sm80ELb1ELb0ELb0ELb1ELb1ELb1ELb1ELb1EEENS1_21CollectiveEpilogueFwdINS6_IJS8_SA_S9_EEENS6_IJNS7_ILi1EEESI_SI_EEESC_SE_Li128ELb1ELb1ELb1ELb0EEENS1_36VarlenDynamicPersistentTileSchedulerILi128ELi48ELi128ELi128ELb1ELb1ELb0ELb1ELb1ELb1EEEEEEEEEvNT_6ParamsE)
        /*0008*/ 	.word	0x00000004


	//----- nvinfo : EIATTR_FRAME_SIZE
	.align		4
.L_12:
        /*000c*/ 	.byte	0x04, 0x11
        /*000e*/ 	.short	(.L_14 - .L_13)
	.align		4
.L_13:
        /*0010*/ 	.word	index@(_ZN7cutlass13device_kernelIN5flash19enable_sm80_to_sm89INS1_16FlashAttnFwdSm80INS1_25CollectiveMainloopFwdSm80ILi4ELi1ELb0EN4cute5tupleIJNS5_1CILi128EEENS7_ILi48EEENS7_ILi96EEEEEELi96ENS_10bfloat16_tEfNS_4arch4Sm80ELb1ELb0ELb0ELb1ELb1ELb1ELb1ELb1EEENS1_21CollectiveEpilogueFwdINS6_IJS8_SA_S9_EEENS6_IJNS7_ILi1EEESI_SI_EEESC_SE_Li128ELb1ELb1ELb1ELb0EEENS1_36VarlenDynamicPersistentTileSchedulerILi128ELi48ELi128ELi128ELb1ELb1ELb0ELb1ELb1ELb1EEEEEEEEEvNT_6ParamsE)
        /*0014*/ 	.word	0x00000000


	//----- nvinfo : EIATTR_REGCOUNT
	.align		4
.L_14:
        /*0018*/ 	.byte	0x04, 0x2f
        /*001a*/ 	.short	(.L_16 - .L_15)
	.align		4
.L_15:
        /*001c*/ 	.word	index@(_ZN7cutlass13device_kernelIN5flash19enable_sm80_to_sm89INS1_16FlashAttnFwdSm80INS1_25CollectiveMainloopFwdSm80ILi4ELi1ELb0EN4cute5tupleIJNS5_1CILi128EEENS7_ILi48EEENS7_ILi96EEEEEELi96ENS_10bfloat16_tEfNS_4arch4Sm80ELb1ELb0ELb0ELb1ELb1ELb0ELb1ELb1EEENS1_21CollectiveEpilogueFwdINS6_IJS8_SA_S9_EEENS6_IJNS7_ILi1EEESI_SI_EEESC_SE_Li128ELb1ELb1ELb1ELb0EEENS1_36VarlenDynamicPersistentTileSchedulerILi128ELi48ELi128ELi128ELb1ELb1ELb0ELb1ELb1ELb1EEEEEEEEEvNT_6ParamsE)
        /*0020*/ 	.word	0x00000004


	//----- nvinfo : EIATTR_FRAME_SIZE
	.align		4
.L_16:
        /*0024*/ 	.byte	0x04, 0x11
        /*0026*/ 	.short	(.L_18 - .L_17)
	.align		4
.L_17:
        /*0028*/ 	.word	index@(_ZN7cutlass13device_kernelIN5flash19enable_sm80_to_sm89INS1_16FlashAttnFwdSm80INS1_25CollectiveMainloopFwdSm80ILi4ELi1ELb0EN4cute5tupleIJNS5_1CILi128EEENS7_ILi48EEENS7_ILi96EEEEEELi96ENS_10bfloat16_tEfNS_4arch4Sm80ELb1ELb0ELb0ELb1ELb1ELb0ELb1ELb1EEENS1_21CollectiveEpilogueFwdINS6_IJS8_SA_S9_EEENS6_IJNS7_ILi1EEESI_SI_EEESC_SE_Li128ELb1ELb1ELb1ELb0EEENS1_36VarlenDynamicPersistentTileSchedulerILi128ELi48ELi128ELi128ELb1ELb1ELb0ELb1ELb1ELb1EEEEEEEEEvNT_6ParamsE)
        /*002c*/ 	.word	0x00000000


	//----- nvinfo : EIATTR_REGCOUNT
	.align		4
.L_18:
        /*0030*/ 	.byte	0x04, 0x2f
        /*0032*/ 	.short	(.L_20 - .L_19)
	.align		4
.L_19:
        /*0034*/ 	.word	index@(_ZN7cutlass13device_kernelIN5flash19enable_sm80_to_sm89INS1_16FlashAttnFwdSm80INS1_25CollectiveMainloopFwdSm80ILi4ELi1ELb0EN4cute5tupleIJNS5_1CILi128EEENS7_ILi64EEENS7_ILi96EEEEEELi96ENS_10bfloat16_tEfNS_4arch4Sm80ELb1ELb0ELb0ELb0ELb1ELb0ELb1ELb1EEENS1_21CollectiveEpilogueFwdINS6_IJS8_SA_S9_EEENS6_IJNS7_ILi1EEESI_SI_EEESC_SE_Li128ELb0ELb1ELb1ELb0EEENS1_30DynamicPersistentTileSchedulerILi128ELi128ELb1ELb1ELb0EEEEEEEEEvNT_6ParamsE)
        /*0038*/ 	.word	0x00000004


	//----- nvinfo : EIATTR_FRAME_SIZE
	.align		4
.L_20:
        /*003c*/ 	.byte	0x04, 0x11
        /*003e*/ 	.short	(.L_22 - .L_21)
	.align		4
.L_21:
        /*0040*/ 	.word	index@(_ZN7cutlass13device_kernelIN5flash19enable_sm80_to_sm89INS1_16FlashAttnFwdSm80INS1_25CollectiveMainloopFwdSm80ILi4ELi1ELb0EN4cute5tupleIJNS5_1CILi128EEENS7_ILi64EEENS7_ILi96EEEEEELi96ENS_10bfloat16_tEfNS_4arch4Sm80ELb1ELb0ELb0ELb0ELb1ELb0ELb1ELb1EEENS1_21CollectiveEpilogueFwdINS6_IJS8_SA_S9_EEENS6_IJNS7_ILi1EEESI_SI_EEESC_SE_Li128ELb0ELb1ELb1ELb0EEENS1_30DynamicPersistentTileSchedulerILi128ELi128ELb1ELb1ELb0EEEEEEEEEvNT_6ParamsE)
        /*0044*/ 	.word	0x00000000


	//----- nvinfo : EIATTR_REGCOUNT
	.align		4
.L_22:
        /*0048*/ 	.byte	0x04, 0x2f
        /*004a*/ 	.short	(.L_24 - .L_23)
	.align		4
.L_23:
        /*004c*/ 	.word	index@(_ZN7cutlass13device_kernelIN5flash19enable_sm80_to_sm89INS1_16FlashAttnFwdSm80INS1_25CollectiveMainloopFwdSm80ILi4ELi1ELb0EN4cute5tupleIJNS5_1CILi128EEENS7_ILi48EEENS7_ILi96EEEEEELi96ENS_10bfloat16_tEfNS_4arch4Sm80ELb0ELb1ELb0ELb1ELb1ELb1ELb1ELb1EEENS1_21CollectiveEpilogueFwdINS6_IJS8_SA_S9_EEENS6_IJNS7_ILi1EEESI_SI_EEESC_SE_Li128ELb1ELb1ELb1ELb0EEENS1_36VarlenDynamicPersistentTileSchedulerILi128ELi48ELi128ELi128ELb1ELb1ELb0ELb1ELb0ELb1EEEEEEEEEvNT_6ParamsE)
        /*0050*/ 	.word	0x00000004


	//----- nvinfo : EIATTR_FRAME_SIZE
	.align		4
.L_24:
        /*0054*/ 	.byte	0x04, 0x11
        /*0056*/ 	.short	(.L_26 - .L_25)
	.align		4
.L_25:
        /*0058*/ 	.word	index@(_ZN7cutlass13device_kernelIN5flash19enable_sm80_to_sm89INS1_16FlashAttnFwdSm80INS1_25CollectiveMainloopFwdSm80ILi4ELi1ELb0EN4cute5tupleIJNS5_1CILi128EEENS7_ILi48EEENS7_ILi96EEEEEELi96ENS_10bfloat16_tEfNS_4arch4Sm80ELb0ELb1ELb0ELb1ELb1ELb1ELb1ELb1EEENS1_21CollectiveEpilogueFwdINS6_IJS8_SA_S9_EEENS6_IJNS7_ILi1EEESI_SI_EEESC_SE_Li128ELb1ELb1ELb1ELb0EEENS1_36VarlenDynamicPersistentTileSchedulerILi128ELi48ELi128ELi128ELb1ELb1ELb0ELb1ELb0ELb1EEEEEEEEEvNT_6ParamsE)
        /*005c*/ 	.word	0x00000000


	//----- nvinfo : EIATTR_REGCOUNT
	.align		4
.L_26:
        /*0060*/ 	.byte	0x04, 0x2f
        /*0062*/ 	.short	(.L_28 - .L_27)
	.align		4
.L_27:
        /*0064*/ 	.word	index@(_ZN7cutlass13device_kernelIN5flash19enable_sm80_to_sm89INS1_16FlashAttnFwdSm80INS1_25CollectiveMainloopFwdSm80ILi4ELi1ELb0EN4cute5tupleIJNS5_1CILi128EEENS7_ILi48EEENS7_ILi96EEEEEELi96ENS_10bfloat16_tEfNS_4arch4Sm80ELb0ELb1ELb0ELb1ELb1ELb0ELb1ELb1EEENS1_21CollectiveEpilogueFwdINS6_IJS8_SA_S9_EEENS6_IJNS7_ILi1EEESI_SI_EEESC_SE_Li128ELb1ELb1ELb1ELb0EEENS1_36VarlenDynamicPersistentTileSchedulerILi128ELi48ELi128ELi128ELb1ELb1ELb0ELb1ELb0ELb1EEEEEEEEEvNT_6ParamsE)
        /*0068*/ 	.word	0x00000004


	//----- nvinfo : EIATTR_FRAME_SIZE
	.align		4
.L_28:
        /*006c*/ 	.byte	0x04, 0x11
        /*006e*/ 	.short	(.L_30 - .L_29)
	.align		4
.L_29:
        /*0070*/ 	.word	index@(_ZN7cutlass13device_kernelIN5flash19enable_sm80_to_sm89INS1_16FlashAttnFwdSm80INS1_25CollectiveMainloopFwdSm80ILi4ELi1ELb0EN4cute5tupleIJNS5_1CILi128EEENS7_ILi48EEENS7_ILi96EEEEEELi96ENS_10bfloat16_tEfNS_4arch4Sm80ELb0ELb1ELb0ELb1ELb1ELb0ELb1ELb1EEENS1_21CollectiveEpilogueFwdINS6_IJS8_SA_S9_EEENS6_IJNS7_ILi1EEESI_SI_EEESC_SE_Li128ELb1ELb1ELb1ELb0EEENS1_36VarlenDynamicPersistentTileSchedulerILi128ELi48ELi128ELi128ELb1ELb1ELb0ELb1ELb0ELb1EEEEEEEEEvNT_6ParamsE)
        /*0074*/ 	.word	0x00000000


	//----- nvinfo : EIATTR_REGCOUNT
	.align		4
.L_30:
        /*0078*/ 	.byte	0x04, 0x2f
        /*007a*/ 	.short	(.L_32 - .L_31)
	.align		4
.L_31:
        /*007c*/ 	.word	index@(_ZN7cutlass13device_kernelIN5flash19enable_sm80_to_sm89INS1_16FlashAttnFwdSm80INS1_25CollectiveMainloopFwdSm80ILi4ELi1ELb0EN4cute5tupleIJNS5_1CILi128EEENS7_ILi48EEENS7_ILi96EEEEEELi96ENS_10bfloat16_tEfNS_4arch4Sm80ELb0ELb1ELb0ELb0ELb1ELb0ELb1ELb1EEENS1_21CollectiveEpilogueFwdINS6_IJS8_SA_S9_EEENS6_IJNS7_ILi1EEESI_SI_EEESC_SE_Li128ELb0ELb1ELb1ELb0EEENS1_19SingleTileSchedulerILb0ELb1ELb1ELi128EEEEEEEEEvNT_6ParamsE)
        /*0080*/ 	.word	0x00000004


	//----- nvinfo : EIATTR_FRAME_SIZE
	.align		4
.L_32:
        /*0084*/ 	.byte	0x04, 0x11
        /*0086*/ 	.short	(.L_34 - .L_33)
	.align		4
.L_33:
        /*0088*/ 	.word	index@(_ZN7cutlass13device_kernelIN5flash19enable_sm80_to_sm89INS1_16FlashAttnFwdSm80INS1_25CollectiveMainloopFwdSm80ILi4ELi1ELb0EN4cute5tupleIJNS5_1CILi128EEENS7_ILi48EEENS7_ILi96EEEEEELi96ENS_10bfloat16_tEfNS_4arch4Sm80ELb0ELb1ELb0ELb0ELb1ELb0ELb1ELb1EEENS1_21CollectiveEpilogueFwdINS6_IJS8_SA_S9_EEENS6_IJNS7_ILi1EEESI_SI_EEESC_SE_Li128ELb0ELb1ELb1ELb0EEENS1_19SingleTileSchedulerILb0ELb1ELb1ELi128EEEEEEEEEvNT_6ParamsE)
        /*008c*/ 	.word	0x00000000


	//----- nvinfo : EIATTR_REGCOUNT
	.align		4
.L_34:
        /*0090*/ 	.byte	0x04, 0x2f
        /*0092*/ 	.short	(.L_36 - .L_35)
	.align		4
.L_35:
        /*0094*/ 	.word	index@(_ZN7cutlass13device_kernelIN5flash19enable_sm80_to_sm89INS1_16FlashAttnFwdSm80INS1_25CollectiveMainloopFwdSm80ILi4ELi1ELb0EN4cute5tupleIJNS5_1CILi128EEENS7_ILi48EEENS7_ILi96EEEEEELi96ENS_10bfloat16_tEfNS_4arch4Sm80ELb0ELb0ELb0ELb1ELb1ELb1ELb1ELb1EEENS1_21CollectiveEpilogueFwdINS6_IJS8_SA_S9_EEENS6_IJNS7_ILi1EEESI_SI_EEESC_SE_Li128ELb1ELb1ELb1ELb0EEENS1_36VarlenDynamicPersistentTileSchedulerILi128ELi48ELi128ELi128ELb1ELb1ELb0ELb0ELb1ELb1EEEEEEEEEvNT_6ParamsE)
        /*0098*/ 	.word	0x00000004


	//----- nvinfo : EIATTR_FRAME_SIZE
	.align		4
.L_36:
        /*009c*/ 	.byte	0x04, 0x11
        /*009e*/ 	.short	(.L_38 - .L_37)
	.align		4
.L_37:
        /*00a0*/ 	.word	index@(_ZN7cutlass13device_kernelIN5flash19enable_sm80_to_sm89INS1_16FlashAttnFwdSm80INS1_25CollectiveMainloopFwdSm80ILi4ELi1ELb0EN4cute5tupleIJNS5_1CILi128EEENS7_ILi48EEENS7_ILi96EEEEEELi96ENS_10bfloat16_tEfNS_4arch4Sm80ELb0ELb0ELb0ELb1ELb1ELb1ELb1ELb1EEENS1_21CollectiveEpilogueFwdINS6_IJS8_SA_S9_EEENS6_IJNS7_ILi1EEESI_SI_EEESC_SE_Li128ELb1ELb1ELb1ELb0EEENS1_36VarlenDynamicPersistentTileSchedulerILi128ELi48ELi128ELi128ELb1ELb1ELb0ELb0ELb1ELb1EEEEEEEEEvNT_6ParamsE)
        /*00a4*/ 	.word	0x00000000


	//----- nvinfo : EIATTR_REGCOUNT
	.align		4
.L_38:
        /*00a8*/ 	.byte	0x04, 0x2f
        /*00aa*/ 	.short	(.L_40 - .L_39)
	.align		4
.L_39:
        /*00ac*/ 	.word	index@(_ZN7cutlass13device_kernelIN5flash19enable_sm80_to_sm89INS1_16FlashAttnFwdSm80INS1_25CollectiveMainloopFwdSm80ILi4ELi1ELb0EN4cute5tupleIJNS5_1CILi128EEENS7_ILi48EEENS7_ILi96EEEEEELi96ENS_10bfloat16_tEfNS_4arch4Sm80ELb0ELb0ELb0ELb1ELb1ELb0ELb1ELb1EEENS1_21CollectiveEpilogueFwdINS6_IJS8_SA_S9_EEENS6_IJNS7_ILi1EEESI_SI_EEESC_SE_Li128ELb1ELb1ELb1ELb0EEENS1_36VarlenDynamicPersistentTileSchedulerILi128ELi48ELi128ELi128ELb1ELb1ELb0ELb0ELb1ELb1EEEEEEEEEvNT_6ParamsE)
        /*00b0*/ 	.word	0x00000004


	//----- nvinfo : EIATTR_FRAME_SIZE
	.align		4
.L_40:
        /*00b4*/ 	.byte	0x04, 0x11
        /*00b6*/ 	.short	(.L_42 - .L_41)
	.align		4
.L_41:
        /*00b8*/ 	.word	index@(_ZN7cutlass13device_kernelIN5flash19enable_sm80_to_sm89INS1_16FlashAttnFwdSm80INS1_25CollectiveMainloopFwdSm80ILi4ELi1ELb0EN4cute5tupleIJNS5_1CILi128EEENS7_ILi48EEENS7_ILi96EEEEEELi96ENS_10bfloat16_tEfNS_4arch4Sm80ELb0ELb0ELb0ELb1ELb1ELb0ELb1ELb1EEENS1_21CollectiveEpilogueFwdINS6_IJS8_SA_S9_EEENS6_IJNS7_ILi1EEESI_SI_EEESC_SE_Li128ELb1ELb1ELb1ELb0EEENS1_36VarlenDynamicPersistentTileSchedulerILi128ELi48ELi128ELi128ELb1ELb1ELb0ELb0ELb1ELb1EEEEEEEEEvNT_6ParamsE)
        /*00bc*/ 	.word	0x00000000


	//----- nvinfo : EIATTR_REGCOUNT
	.align		4
.L_42:
        /*00c0*/ 	.byte	0x04, 0x2f
        /*00c2*/ 	.short	(.L_44 - .L_43)
	.align		4
.L_43:
        /*00c4*/ 	.word	index@(_ZN7cutlass13device_kernelIN5flash19enable_sm80_to_sm89INS1_16FlashAttnFwdSm80INS1_25CollectiveMainloopFwdSm80ILi4ELi1ELb0EN4cute5tupleIJNS5_1CILi128EEENS7_ILi64EEENS7_ILi96EEEEEELi96ENS_10bfloat16_tEfNS_4arch4Sm80ELb0ELb0ELb0ELb0ELb1ELb0ELb1ELb1EEENS1_21CollectiveEpilogueFwdINS6_IJS8_SA_S9_EEENS6_IJNS7_ILi1EEESI_SI_EEESC_SE_Li128ELb0ELb1ELb1ELb0EEENS1_19SingleTileSchedulerILb0ELb1ELb1ELi128EEEEEEEEEvNT_6ParamsE)
        /*00c8*/ 	.word	0x00000004


	//----- nvinfo : EIATTR_FRAME_SIZE
	.align		4
.L_44:
        /*00cc*/ 	.byte	0x04, 0x11
        /*00ce*/ 	.short	(.L_46 - .L_45)
	.align		4
.L_45:
        /*00d0*/ 	.word	index@(_ZN7cutlass13device_kernelIN5flash19enable_sm80_to_sm89INS1_16FlashAttnFwdSm80INS1_25CollectiveMainloopFwdSm80ILi4ELi1ELb0EN4cute5tupleIJNS5_1CILi128EEENS7_ILi64EEENS7_ILi96EEEEEELi96ENS_10bfloat16_tEfNS_4arch4Sm80ELb0ELb0ELb0ELb0ELb1ELb0ELb1ELb1EEENS1_21CollectiveEpilogueFwdINS6_IJS8_SA_S9_EEENS6_IJNS7_ILi1EEESI_SI_EEESC_SE_Li128ELb0ELb1ELb1ELb0EEENS1_19SingleTileSchedulerILb0ELb1ELb1ELi128EEEEEEEEEvNT_6ParamsE)
        /*00d4*/ 	.word	0x00000000


	//----- nvinfo : EIATTR_REGCOUNT
	.align		4
.L_46:
        /*00d8*/ 	.byte	0x04, 0x2f
        /*00da*/ 	.short	(.L_48 - .L_47)
	.align		4
.L_47:
        /*00dc*/ 	.word	index@(_ZN7cutlass13device_kernelIN5flash19enable_sm80_to_sm89INS1_16FlashAttnFwdSm80INS1_25CollectiveMainloopFwdSm80ILi4ELi1ELb0EN4cute5tupleIJNS5_1CILi128EEENS7_ILi48EEENS7_ILi96EEEEEELi96ENS_10bfloat16_tEfNS_4arch4Sm80ELb1ELb0ELb1ELb1ELb1ELb1ELb1ELb1EEENS1_21CollectiveEpilogueFwdINS6_IJS8_SA_S9_EEENS6_IJNS7_ILi1EEESI_SI_EEESC_SE_Li128ELb1ELb1ELb1ELb0EEENS1_36VarlenDynamicPersistentTileSchedulerILi128ELi48ELi128ELi128ELb1ELb1ELb0ELb1ELb1ELb1EEEEEEEEEvNT_6ParamsE)
        /*00e0*/ 	.word	0x00000004


	//----- nvinfo : EIATTR_FRAME_SIZE
	.align		4
.L_48:
        /*00e4*/ 	.byte	0x04, 0x11
        /*00e6*/ 	.short	(.L_50 - .L_49)
	.align		4
.L_49:
        /*00e8*/ 	.word	index@(_ZN7cutlass13device_kernelIN5flash19enable_sm80_to_sm89INS1_16FlashAttnFwdSm80INS1_25CollectiveMainloopFwdSm80ILi4ELi1ELb0EN4cute5tupleIJNS5_1CILi128EEENS7_ILi48EEENS7_ILi96EEEEEELi96ENS_10bfloat16_tEfNS_4arch4Sm80ELb1ELb0ELb1ELb1ELb1ELb1ELb1ELb1EEENS1_21CollectiveEpilogueFwdINS6_IJS8_SA_S9_EEENS6_IJNS7_ILi1EEESI_SI_EEESC_SE_Li128ELb1ELb1ELb1ELb0EEENS1_36VarlenDynamicPersistentTileSchedulerILi128ELi48ELi128ELi128ELb1ELb1ELb0ELb1ELb1ELb1EEEEEEEEEvNT_6ParamsE)
        /*00ec*/ 	.word	0x00000000


	//----- nvinfo : EIATTR_REGCOUNT
	.align		4
.L_50:
        /*00f0*/ 	.byte	0x04, 0x2f
        /*00f2*/ 	.short	(.L_52 - .L_51)
	.align		4
.L_51:
        /*00f4*/ 	.word	index@(_ZN7cutlass13device_kernelIN5flash19enable_sm80_to_sm89INS1_16FlashAttnFwdSm80INS1_25CollectiveMainloopFwdSm80ILi4ELi1ELb0EN4cute5tupleIJNS5_1CILi128EEENS7_ILi48EEENS7_ILi96EEEEEELi96ENS_10bfloat16_tEfNS_4arch4Sm80ELb1ELb0ELb1ELb1ELb1ELb0ELb1ELb1EEENS1_21CollectiveEpilogueFwdINS6_IJS8_SA_S9_EEENS6_IJNS7_ILi1EEESI_SI_EEESC_SE_Li128ELb1ELb1ELb1ELb0EEENS1_36VarlenDynamicPersistentTileSchedulerILi128ELi48ELi128ELi128ELb1ELb1ELb0ELb1ELb1ELb1EEEEEEEEEvNT_6ParamsE)
        /*00f8*/ 	.word	0x00000004


	//----- nvinfo : EIATTR_FRAME_SIZE
	.align		4
.L_52:
        /*00fc*/ 	.byte	0x04, 0x11
        /*00fe*/ 	.short	(.L_54 - .L_53)
	.align		4
.L_53:
        /*0100*/ 	.word	index@(_ZN7cutlass13device_kernelIN5flash19enable_sm80_to_sm89INS1_16FlashAttnFwdSm80INS1_25CollectiveMainloopFwdSm80ILi4ELi1ELb0EN4cute5tupleIJNS5_1CILi128EEENS7_ILi48EEENS7_ILi96EEEEEELi96ENS_10bfloat16_tEfNS_4arch4Sm80ELb1ELb0ELb1ELb1ELb1ELb0ELb1ELb1EEENS1_21CollectiveEpilogueFwdINS6_IJS8_SA_S9_EEENS6_IJNS7_ILi1EEESI_SI_EEESC_SE_Li128ELb1ELb1ELb1ELb0EEENS1_36VarlenDynamicPersistentTileSchedulerILi128ELi48ELi128ELi128ELb1ELb1ELb0ELb1ELb1ELb1EEEEEEEEEvNT_6ParamsE)
        /*0104*/ 	.word	0x00000000


	//----- nvinfo : EIATTR_REGCOUNT
	.align		4
.L_54:
        /*0108*/ 	.byte	0x04, 0x2f
        /*010a*/ 	.short	(.L_56 - .L_55)
	.align		4
.L_55:
        /*010c*/ 	.word	index@(_ZN7cutlass13device_kernelIN5flash19enable_sm80_to_sm89INS1_16FlashAttnFwdSm80INS1_25CollectiveMainloopFwdSm80ILi4ELi1ELb0EN4cute5tupleIJNS5_1CILi128EEENS7_ILi64EEENS7_ILi96EEEEEELi96ENS_10bfloat16_tEfNS_4arch4Sm80ELb1ELb0ELb1ELb0ELb1ELb0ELb1ELb1EEENS1_21CollectiveEpilogueFwdINS6_IJS8_SA_S9_EEENS6_IJNS7_ILi1EEESI_SI_EEESC_SE_Li128ELb0ELb1ELb1ELb0EEENS1_30DynamicPersistentTileSchedulerILi128ELi128ELb1ELb1ELb0EEEEEEEEEvNT_6ParamsE)
        /*0110*/ 	.word	0x00000004


	//----- nvinfo : EIATTR_FRAME_SIZE
	.align		4
.L_56:
        /*0114*/ 	.byte	0x04, 0x11
        /*0116*/ 	.short	(.L_58 - .L_57)
	.align		4
.L_57:
        /*0118*/ 	.word	index@(_ZN7cutlass13device_kernelIN5flash19enable_sm80_to_sm89INS1_16FlashAttnFwdSm80INS1_25CollectiveMainloopFwdSm80ILi4ELi1ELb0EN4cute5tupleIJNS5_1CILi128EEENS7_ILi64EEENS7_ILi96EEEEEELi96ENS_10bfloat16_tEfNS_4arch4Sm80ELb1ELb0ELb1ELb0ELb1ELb0ELb1ELb1EEENS1_21CollectiveEpilogueFwdINS6_IJS8_SA_S9_EEENS6_IJNS7_ILi1EEESI_SI_EEESC_SE_Li128ELb0ELb1ELb1ELb0EEENS1_30DynamicPersistentTileSchedulerILi128ELi128ELb1ELb1ELb0EEEEEEEEEvNT_6ParamsE)
        /*011c*/ 	.word	0x00000000


	//----- nvinfo : EIATTR_REGCOUNT
	.align		4
.L_58:
        /*0120*/ 	.byte	0x04, 0x2f
        /*0122*/ 	.short	(.L_60 - .L_59)
	.align		4
.L_59:
        /*0124*/ 	.word	index@(_ZN7cutlass13device_kernelIN5flash19enable_sm80_to_sm89INS1_16FlashAttnFwdSm80INS1_25CollectiveMainloopFwdSm80ILi4ELi1ELb0EN4cute5tupleIJNS5_1CILi128EEENS7_ILi48EEENS7_ILi96EEEEEELi96ENS_10bfloat16_tEfNS_4arch4Sm80ELb0ELb1ELb1ELb1ELb1ELb1ELb1ELb1EEENS1_21CollectiveEpilogueFwdINS6_IJS8_SA_S9_EEENS6_IJNS7_ILi1EEESI_SI_EEESC_SE_Li128ELb1ELb1ELb1ELb0EEENS1_36VarlenDynamicPersistentTileSchedulerILi128ELi48ELi128ELi128ELb1ELb1ELb0ELb1ELb0ELb1EEEEEEEEEvNT_6ParamsE)
        /*0128*/ 	.word	0x00000004


	//----- nvinfo : EIATTR_FRAME_SIZE
	.align		4
.L_60:
        /*012c*/ 	.byte	0x04, 0x11
        /*012e*/ 	.short	(.L_62 - .L_61)
	.align		4
.L_61:
        /*0130*/ 	.word	index@(_ZN7cutlass13device_kernelIN5flash19enable_sm80_to_sm89INS1_16FlashAttnFwdSm80INS1_25CollectiveMainloopFwdSm80ILi4ELi1ELb0EN4cute5tupleIJNS5_1CILi128EEENS7_ILi48EEENS7_ILi96EEEEEELi96ENS_10bfloat16_tEfNS_4arch4Sm80ELb0ELb1ELb1ELb1ELb1ELb1ELb1ELb1EEENS1_21CollectiveEpilogueFwdINS6_IJS8_SA_S9_EEENS6_IJNS7_ILi1EEESI_SI_EEESC_SE_Li128ELb1ELb1ELb1ELb0EEENS1_36VarlenDynamicPersistentTileSchedulerILi128ELi48ELi128ELi128ELb1ELb1ELb0ELb1ELb0ELb1EEEEEEEEEvNT_6ParamsE)
        /*0134*/ 	.word	0x00000000


	//----- nvinfo : EIATTR_REGCOUNT
	.align		4
.L_62:
        /*0138*/ 	.byte	0x04, 0x2f
        /*013a*/ 	.short	(.L_64 - .L_63)
	.align		4
.L_63:
        /*013c*/ 	.word	index@(_ZN7cutlass13device_kernelIN5flash19enable_sm80_to_sm89INS1_16FlashAttnFwdSm80INS1_25CollectiveMainloopFwdSm80ILi4ELi1ELb0EN4cute5tupleIJNS5_1CILi128EEENS7_ILi48EEENS7_ILi96EEEEEELi96ENS_10bfloat16_tEfNS_4arch4Sm80ELb0ELb1ELb1ELb1ELb1ELb0ELb1ELb1EEENS1_21CollectiveEpilogueFwdINS6_IJS8_SA_S9_EEENS6_IJNS7_ILi1EEESI_SI_EEESC_SE_Li128ELb1ELb1ELb1ELb0EEENS1_36VarlenDynamicPersistentTileSchedulerILi128ELi48ELi128ELi128ELb1ELb1ELb0ELb1ELb0ELb1EEEEEEEEEvNT_6ParamsE)
        /*0140*/ 	.word	0x00000004


	//----- nvinfo : EIATTR_FRAME_SIZE
	.align		4
.L_64:
        /*0144*/ 	.byte	0x04, 0x11
        /*0146*/ 	.short	(.L_66 - .L_65)
	.align		4
.L_65:
        /*0148*/ 	.word	index@(_ZN7cutlass13device_kernelIN5flash19enable_sm80_to_sm89INS1_16FlashAttnFwdSm80INS1_25CollectiveMainloopFwdSm80ILi4ELi1ELb0EN4cute5tupleIJNS5_1CILi128EEENS7_ILi48EEENS7_ILi96EEEEEELi96ENS_10bfloat16_tEfNS_4arch4Sm80ELb0ELb1ELb1ELb1ELb1ELb0ELb1ELb1EEENS1_21CollectiveEpilogueFwdINS6_IJS8_SA_S9_EEENS6_IJNS7_ILi1EEESI_SI_EEESC_SE_Li128ELb1ELb1ELb1ELb0EEENS1_36VarlenDynamicPersistentTileSchedulerILi128ELi48ELi128ELi128ELb1ELb1ELb0ELb1ELb0ELb1EEEEEEEEEvNT_6ParamsE)
        /*014c*/ 	.word	0x00000000


	//----- nvinfo : EIATTR_REGCOUNT
	.align		4
.L_66:
        /*0150*/ 	.byte	0x04, 0x2f
        /*0152*/ 	.short	(.L_68 - .L_67)
	.align		4
.L_67:
        /*0154*/ 	.word	index@(_ZN7cutlass13device_kernelIN5flash19enable_sm80_to_sm89INS1_16FlashAttnFwdSm80INS1_25CollectiveMainloopFwdSm80ILi4ELi1ELb0EN4cute5tupleIJNS5_1CILi128EEENS7_ILi48EEENS7_ILi96EEEEEELi96ENS_10bfloat16_tEfNS_4arch4Sm80ELb0ELb1ELb1ELb0ELb1ELb0ELb1ELb1EEENS1_21CollectiveEpilogueFwdINS6_IJS8_SA_S9_EEENS6_IJNS7_ILi1EEESI_SI_EEESC_SE_Li128ELb0ELb1ELb1ELb0EEENS1_19SingleTileSchedulerILb0ELb1ELb1ELi128EEEEEEEEEvNT_6ParamsE)
        /*0158*/ 	.word	0x00000004


	//----- nvinfo : EIATTR_FRAME_SIZE
	.align		4
.L_68:
        /*015c*/ 	.byte	0x04, 0x11
        /*015e*/ 	.short	(.L_70 - .L_69)
	.align		4
.L_69:
        /*0160*/ 	.word	index@(_ZN7cutlass13device_kernelIN5flash19enable_sm80_to_sm89INS1_16FlashAttnFwdSm80INS1_25CollectiveMainloopFwdSm80ILi4ELi1ELb0EN4cute5tupleIJNS5_1CILi128EEENS7_ILi48EEENS7_ILi96EEEEEELi96ENS_10bfloat16_tEfNS_4arch4Sm80ELb0ELb1ELb1ELb0ELb1ELb0ELb1ELb1EEENS1_21CollectiveEpilogueFwdINS6_IJS8_SA_S9_EEENS6_IJNS7_ILi1EEESI_SI_EEESC_SE_Li128ELb0ELb1ELb1ELb0EEENS1_19SingleTileSchedulerILb0ELb1ELb1ELi128EEEEEEEEEvNT_6ParamsE)
        /*0164*/ 	.word	0x00000000


	//----- nvinfo : EIATTR_REGCOUNT
	.align		4
.L_70:
        /*0168*/ 	.byte	0x04, 0x2f
        /*016a*/ 	.short	(.L_72 - .L_71)
	.align		4
.L_71:
        /*016c*/ 	.word	index@(_ZN7cutlass13device_kernelIN5flash19enable_sm80_to_sm89INS1_16FlashAttnFwdSm80INS1_25CollectiveMainloopFwdSm80ILi4ELi1ELb0EN4cute5tupleIJNS5_1CILi128EEENS7_ILi48EEENS7_ILi96EEEEEELi96ENS_10bfloat16_tEfNS_4arch4Sm80ELb0ELb0ELb1ELb1ELb1ELb1ELb1ELb1EEENS1_21CollectiveEpilogueFwdINS6_IJS8_SA_S9_EEENS6_IJNS7_ILi1EEESI_SI_EEESC_SE_Li128ELb1ELb1ELb1ELb0EEENS1_36VarlenDynamicPersistentTileSchedulerILi128ELi48ELi128ELi128ELb1ELb1ELb0ELb0ELb1ELb1EEEEEEEEEvNT_6ParamsE)
        /*0170*/ 	.word	0x00000004


	//----- nvinfo : EIATTR_FRAME_SIZE
	.align		4
.L_72:
        /*0174*/ 	.byte	0x04, 0x11
        /*0176*/ 	.short	(.L_74 - .L_73)
	.align		4
.L_73:
        /*0178*/ 	.word	index@(_ZN7cutlass13device_kernelIN5flash19enable_sm80_to_sm89INS1_16FlashAttnFwdSm80INS1_25CollectiveMainloopFwdSm80ILi4ELi1ELb0EN4cute5tupleIJNS5_1CILi128EEENS7_ILi48EEENS7_ILi96EEEEEELi96ENS_10bfloat16_tEfNS_4arch4Sm80ELb0ELb0ELb1ELb1ELb1ELb1ELb1ELb1EEENS1_21CollectiveEpilogueFwdINS6_IJS8_SA_S9_EEENS6_IJNS7_ILi1EEESI_SI_EEESC_SE_Li128ELb1ELb1ELb1ELb0EEENS1_36VarlenDynamicPersistentTileSchedulerILi128ELi48ELi128ELi128ELb1ELb1ELb0ELb0ELb1ELb1EEEEEEEEEvNT_6ParamsE)
        /*017c*/ 	.word	0x00000000


	//----- nvinfo : EIATTR_REGCOUNT
	.align		4
.L_74:
        /*0180*/ 	.byte	0x04, 0x2f
        /*0182*/ 	.short	(.L_76 - .L_75)
	.align		4
.L_75:
        /*0184*/ 	.word	index@(_ZN7cutlass13device_kernelIN5flash19enable_sm80_to_sm89INS1_16FlashAttnFwdSm80INS1_25CollectiveMainloopFwdSm80ILi4ELi1ELb0EN4cute5tupleIJNS5_1CILi128EEENS7_ILi48EEENS7_ILi96EEEEEELi96ENS_10bfloat16_tEfNS_4arch4Sm80ELb0ELb0ELb1ELb1ELb1ELb0ELb1ELb1EEENS1_21CollectiveEpilogueFwdINS6_IJS8_SA_S9_EEENS6_IJNS7_ILi1EEESI_SI_EEESC_SE_Li128ELb1ELb1ELb1ELb0EEENS1_36VarlenDynamicPersistentTileSchedulerILi128ELi48ELi128ELi128ELb1ELb1ELb0ELb0ELb1ELb1EEEEEEEEEvNT_6ParamsE)
        /*0188*/ 	.word	0x00000004


	//----- nvinfo : EIATTR_FRAME_SIZE
	.align		4
.L_76:
        /*018c*/ 	.byte	0x04, 0x11
        /*018e*/ 	.short	(.L_78 - .L_77)
	.align		4
.L_77:
        /*0190*/ 	.word	index@(_ZN7cutlass13device_kernelIN5flash19enable_sm80_to_sm89INS1_16FlashAttnFwdSm80INS1_25CollectiveMainloopFwdSm80ILi4ELi1ELb0EN4cute5tupleIJNS5_1CILi128EEENS7_ILi48EEENS7_ILi96EEEEEELi96ENS_10bfloat16_tEfNS_4arch4Sm80ELb0ELb0ELb1ELb1ELb1ELb0ELb1ELb1EEENS1_21CollectiveEpilogueFwdINS6_IJS8_SA_S9_EEENS6_IJNS7_ILi1EEESI_SI_EEESC_SE_Li128ELb1ELb1ELb1ELb0EEENS1_36VarlenDynamicPersistentTileSchedulerILi128ELi48ELi128ELi128ELb1ELb1ELb0ELb0ELb1ELb1EEEEEEEEEvNT_6ParamsE)
        /*0194*/ 	.word	0x00000000


	//----- nvinfo : EIATTR_REGCOUNT
	.align		4
.L_78:
        /*0198*/ 	.byte	0x04, 0x2f
        /*019a*/ 	.short	(.L_80 - .L_79)
	.align		4
.L_79:
        /*019c*/ 	.word	index@(_ZN7cutlass13device_kernelIN5flash19enable_sm80_to_sm89INS1_16FlashAttnFwdSm80INS1_25CollectiveMainloopFwdSm80ILi4ELi1ELb0EN4cute5tupleIJNS5_1CILi128EEENS7_ILi64EEENS7_ILi96EEEEEELi96ENS_10bfloat16_tEfNS_4arch4Sm80ELb0ELb0ELb1ELb0ELb1ELb0ELb1ELb1EEENS1_21CollectiveEpilogueFwdINS6_IJS8_SA_S9_EEENS6_IJNS7_ILi1EEESI_SI_EEESC_SE_Li128ELb0ELb1ELb1ELb0EEENS1_19SingleTileSchedulerILb0ELb1ELb1ELi128EEEEEEEEEvNT_6ParamsE)
        /*01a0*/ 	.word	0x00000004


	//----- nvinfo : EIATTR_FRAME_SIZE
	.align		4
.L_80:
        /*01a4*/ 	.byte	0x04, 0x11
        /*01a6*/ 	.short	(.L_82 - .L_81)
	.align		4
.L_81:
        /*01a8*/ 	.word	index@(_ZN7cutlass13device_kernelIN5flash19enable_sm80_to_sm89INS1_16FlashAttnFwdSm80INS1_25CollectiveMainloopFwdSm80ILi4ELi1ELb0EN4cute5tupleIJNS5_1CILi128EEENS7_ILi64EEENS7_ILi96EEEEEELi96ENS_10bfloat16_tEfNS_4arch4Sm80ELb0ELb0ELb1ELb0ELb1ELb0ELb1ELb1EEENS1_21CollectiveEpilogueFwdINS6_IJS8_SA_S9_EEENS6_IJNS7_ILi1EEESI_SI_EEESC_SE_Li128ELb0ELb1ELb1ELb0EEENS1_19SingleTileSchedulerILb0ELb1ELb1ELi128EEEEEEEEEvNT_6ParamsE)
        /*01ac*/ 	.word	0x00000000


	//----- nvinfo : EIATTR_MIN_STACK_SIZE
	.align		4
.L_82:
        /*01b0*/ 	.byte	0x04, 0x12
        /*01b2*/ 	.short	(.L_84 - .L_83)
	.align		4
.L_83:
        /*01b4*/ 	.word	index@(_ZN7cutlass13device_kernelIN5flash19enable_sm80_to_sm89INS1_16FlashAttnFwdSm80INS1_25CollectiveMainloopFwdSm80ILi4ELi1ELb0EN4cute5tupleIJNS5_1CILi128EEENS7_ILi64EEENS7_ILi96EEEEEELi96ENS_10bfloat16_tEfNS_4arch4Sm80ELb0ELb0ELb1ELb0ELb1ELb0ELb1ELb1EEENS1_21CollectiveEpilogueFwdINS6_IJS8_SA_S9_EEENS6_IJNS7_ILi1EEESI_SI_EEESC_SE_Li128ELb0ELb1ELb1ELb0EEENS1_19SingleTileSchedulerILb0ELb1ELb1ELi128EEEEEEEEEvNT_6ParamsE)
        /*01b8*/ 	.word	0x00000000


	//----- nvinfo : EIATTR_MIN_STACK_SIZE
	.align		4
.L_84:
        /*01bc*/ 	.byte	0x04, 0x12
        /*01be*/ 	.short	(.L_86 - .L_85)
	.align		4
.L_85:
        /*01c0*/ 	.word	index@(_ZN7cutlass13device_kernelIN5flash19enable_sm80_to_sm89INS1_16FlashAttnFwdSm80INS1_25CollectiveMainloopFwdSm80ILi4ELi1ELb0EN4cute5tupleIJNS5_1CILi128EEENS7_ILi48EEENS7_ILi96EEEEEELi96ENS_10bfloat16_tEfNS_4arch4Sm80ELb0ELb0ELb1ELb1ELb1ELb0ELb1ELb1EEENS1_21CollectiveEpilogueFwdINS6_IJS8_SA_S9_EEENS6_IJNS7_ILi1EEESI_SI_EEESC_SE_Li128ELb1ELb1ELb1ELb0EEENS1_36VarlenDynamicPersistentTileSchedulerILi128ELi48ELi128ELi128ELb1ELb1ELb0ELb0ELb1ELb1EEEEEEEEEvNT_6ParamsE)
        /*01c4*/ 	.word	0x00000000


	//----- nvinfo : EIATTR_MIN_STACK_SIZE
	.align		4
.L_86:
        /*01c8*/ 	.byte	0x04, 0x12
        /*01ca*/ 	.short	(.L_88 - .L_87)
	.align		4
.L_87:
        /*01cc*/ 	.word	index@(_ZN7cutlass13device_kernelIN5flash19enable_sm80_to_sm89INS1_16FlashAttnFwdSm80INS1_25CollectiveMainloopFwdSm80ILi4ELi1ELb0EN4cute5tupleIJNS5_1CILi128EEENS7_ILi48EEENS7_ILi96EEEEEELi96ENS_10bfloat16_tEfNS_4arch4Sm80ELb0ELb0ELb1ELb1ELb1ELb1ELb1ELb1EEENS1_21CollectiveEpilogueFwdINS6_IJS8_SA_S9_EEENS6_IJNS7_ILi1EEESI_SI_EEESC_SE_Li128ELb1ELb1ELb1ELb0EEENS1_36VarlenDynamicPersistentTileSchedulerILi128ELi48ELi128ELi128ELb1ELb1ELb0ELb0ELb1ELb1EEEEEEEEEvNT_6ParamsE)
        /*01d0*/ 	.word	0x00000000


	//----- nvinfo : EIATTR_MIN_STACK_SIZE
	.align		4
.L_88:
        /*01d4*/ 	.byte	0x04, 0x12
        /*01d6*/ 	.short	(.L_90 - .L_89)
	.align		4
.L_89:
        /*01d8*/ 	.word	index@(_ZN7cutlass13device_kernelIN5flash19enable_sm80_to_sm89INS1_16FlashAttnFwdSm80INS1_25CollectiveMainloopFwdSm80ILi4ELi1ELb0EN4cute5tupleIJNS5_1CILi128EEENS7_ILi48EEENS7_ILi96EEEEEELi96ENS_10bfloat16_tEfNS_4arch4Sm80ELb0ELb1ELb1ELb0ELb1ELb0ELb1ELb1EEENS1_21CollectiveEpilogueFwdINS6_IJS8_SA_S9_EEENS6_IJNS7_ILi1EEESI_SI_EEESC_SE_Li128ELb0ELb1ELb1ELb0EEENS1_19SingleTileSchedulerILb0ELb1ELb1ELi128EEEEEEEEEvNT_6ParamsE)
        /*01dc*/ 	.word	0x00000000


	//----- nvinfo : EIATTR_MIN_STACK_SIZE
	.align		4
.L_90:
        /*01e0*/ 	.byte	0x04, 0x12
        /*01e2*/ 	.short	(.L_92 - .L_91)
	.align		4
.L_91:
        /*01e4*/ 	.word	index@(_ZN7cutlass13device_kernelIN5flash19enable_sm80_to_sm89INS1_16FlashAttnFwdSm80INS1_25CollectiveMainloopFwdSm80ILi4ELi1ELb0EN4cute5tupleIJNS5_1CILi128EEENS7_ILi48EEENS7_ILi96EEEEEELi96ENS_10bfloat16_tEfNS_4arch4Sm80ELb0ELb1ELb1ELb1ELb1ELb0ELb1ELb1EEENS1_21CollectiveEpilogueFwdINS6_IJS8_SA_S9_EEENS6_IJNS7_ILi1EEESI_SI_EEESC_SE_Li128ELb1ELb1ELb1ELb0EEENS1_36VarlenDynamicPersistentTileSchedulerILi128ELi48ELi128ELi128ELb1ELb1ELb0ELb1ELb0ELb1EEEEEEEEEvNT_6ParamsE)
        /*01e8*/ 	.word	0x00000000


	//----- nvinfo : EIATTR_MIN_STACK_SIZE
	.align		4
.L_92:
        /*01ec*/ 	.byte	0x04, 0x12
        /*01ee*/ 	.short	(.L_94 - .L_93)
	.align		4
.L_93:
        /*01f0*/ 	.word	index@(_ZN7cutlass13device_kernelIN5flash19enable_sm80_to_sm89INS1_16FlashAttnFwdSm80INS1_25CollectiveMainloopFwdSm80ILi4ELi1ELb0EN4cute5tupleIJNS5_1CILi128EEENS7_ILi48EEENS7_ILi96EEEEEELi96ENS_10bfloat16_tEfNS_4arch4Sm80ELb0ELb1ELb1ELb1ELb1ELb1ELb1ELb1EEENS1_21CollectiveEpilogueFwdINS6_IJS8_SA_S9_EEENS6_IJNS7_ILi1EEESI_SI_EEESC_SE_Li128ELb1ELb1ELb1ELb0EEENS1_36VarlenDynamicPersistentTileSchedulerILi128ELi48ELi128ELi128ELb1ELb1ELb0ELb1ELb0ELb1EEEEEEEEEvNT_6ParamsE)
        /*01f4*/ 	.word	0x00000000


	//----- nvinfo : EIATTR_MIN_STACK_SIZE
	.align		4
.L_94:
        /*01f8*/ 	.byte	0x04, 0x12
        /*01fa*/ 	.short	(.L_96 - .L_95)
	.align		4
.L_95:
        /*01fc*/ 	.word	index@(_ZN7cutlass13device_kernelIN5flash19enable_sm80_to_sm89INS1_16FlashAttnFwdSm80INS1_25CollectiveMainloopFwdSm80ILi4ELi1ELb0EN4cute5tupleIJNS5_1CILi128EEENS7_ILi64EEENS7_ILi96EEEEEELi96ENS_10bfloat16_tEfNS_4arch4Sm80ELb1ELb0ELb1ELb0ELb1ELb0ELb1ELb1EEENS1_21CollectiveEpilogueFwdINS6_IJS8_SA_S9_EEENS6_IJNS7_ILi1EEESI_SI_EEESC_SE_Li128ELb0ELb1ELb1ELb0EEENS1_30DynamicPersistentTileSchedulerILi128ELi128ELb1ELb1ELb0EEEEEEEEEvNT_6ParamsE)
        /*0200*/ 	.word	0x00000000


	//----- nvinfo : EIATTR_MIN_STACK_SIZE
	.align		4
.L_96:
        /*0204*/ 	.byte	0x04, 0x12
        /*0206*/ 	.short	(.L_98 - .L_97)
	.align		4
.L_97:
        /*0208*/ 	.word	index@(_ZN7cutlass13device_kernelIN5flash19enable_sm80_to_sm89INS1_16FlashAttnFwdSm80INS1_25CollectiveMainloopFwdSm80ILi4ELi1ELb0EN4cute5tupleIJNS5_1CILi128EEENS7_ILi48EEENS7_ILi96EEEEEELi96ENS_10bfloat16_tEfNS_4arch4Sm80ELb1ELb0ELb1ELb1ELb1ELb0ELb1ELb1EEENS1_21CollectiveEpilogueFwdINS6_IJS8_SA_S9_EEENS6_IJNS7_ILi1EEESI_SI_EEESC_SE_Li128ELb1ELb1ELb1ELb0EEENS1_36VarlenDynamicPersistentTileSchedulerILi128ELi48ELi128ELi128ELb1ELb1ELb0ELb1ELb1ELb1EEEEEEEEEvNT_6ParamsE)
        /*020c*/ 	.word	0x00000000


	//----- nvinfo : EIATTR_MIN_STACK_SIZE
	.align		4
.L_98:
        /*0210*/ 	.byte	0x04, 0x12
        /*0212*/ 	.short	(.L_100 - .L_99)
	.align		4
.L_99:
        /*0214*/ 	.word	index@(_ZN7cutlass13device_kernelIN5flash19enable_sm80_to_sm89INS1_16FlashAttnFwdSm80INS1_25CollectiveMainloopFwdSm80ILi4ELi1ELb0EN4cute5tupleIJNS5_1CILi128EEENS7_ILi48EEENS7_ILi96EEEEEELi96ENS_10bfloat16_tEfNS_4arch4Sm80ELb1ELb0ELb1ELb1ELb1ELb1ELb1ELb1EEENS1_21CollectiveEpilogueFwdINS6_IJS8_SA_S9_EEENS6_IJNS7_ILi1EEESI_SI_EEESC_SE_Li128ELb1ELb1ELb1ELb0EEENS1_36VarlenDynamicPersistentTileSchedulerILi128ELi48ELi128ELi128ELb1ELb1ELb0ELb1ELb1ELb1EEEEEEEEEvNT_6ParamsE)
        /*0218*/ 	.word	0x00000000


	//----- nvinfo : EIATTR_MIN_STACK_SIZE
	.align		4
.L_100:
        /*021c*/ 	.byte	0x04, 0x12
        /*021e*/ 	.short	(.L_102 - .L_101)
	.align		4
.L_101:
        /*0220*/ 	.word	index@(_ZN7cutlass13device_kernelIN5flash19enable_sm80_to_sm89INS1_16FlashAttnFwdSm80INS1_25CollectiveMainloopFwdSm80ILi4ELi1ELb0EN4cute5tupleIJNS5_1CILi128EEENS7_ILi64EEENS7_ILi96EEEEEELi96ENS_10bfloat16_tEfNS_4arch4Sm80ELb0ELb0ELb0ELb0ELb1ELb0ELb1ELb1EEENS1_21CollectiveEpilogueFwdINS6_IJS8_SA_S9_EEENS6_IJNS7_ILi1EEESI_SI_EEESC_SE_Li128ELb0ELb1ELb1ELb0EEENS1_19SingleTileSchedulerILb0ELb1ELb1ELi128EEEEEEEEEvNT_6ParamsE)
        /*0224*/ 	.word	0x00000000


	//----- nvinfo : EIATTR_MIN_STACK_SIZE
	.align		4
.L_102:
        /*0228*/ 	.byte	0x04, 0x12
        /*022a*/ 	.short	(.L_104 - .L_103)
	.align		4
.L_103:
        /*022c*/ 	.word	index@(_ZN7cutlass13device_kernelIN5flash19enable_sm80_to_sm89INS1_16FlashAttnFwdSm80INS1_25CollectiveMainloopFwdSm80ILi4ELi1ELb0EN4cute5tupleIJNS5_1CILi128EEENS7_ILi48EEENS7_ILi96EEEEEELi96ENS_10bfloat16_tEfNS_4arch4Sm80ELb0ELb0ELb0ELb1ELb1ELb0ELb1ELb1EEENS1_21CollectiveEpilogueFwdINS6_IJS8_SA_S9_EEENS6_IJNS7_ILi1EEESI_SI_EEESC_SE_Li128ELb1ELb1ELb1ELb0EEENS1_36VarlenDynamicPersistentTileSchedulerILi128ELi48ELi128ELi128ELb1ELb1ELb0ELb0ELb1ELb1EEEEEEEEEvNT_6ParamsE)
        /*0230*/ 	.word	0x00000000


	//----- nvinfo : EIATTR_MIN_STACK_SIZE
	.align		4
.L_104:
        /*0234*/ 	.byte	0x04, 0x12
        /*0236*/ 	.short	(.L_106 - .L_105)
	.align		4
.L_105:
        /*0238*/ 	.word	index@(_ZN7cutlass13device_kernelIN5flash19enable_sm80_to_sm89INS1_16FlashAttnFwdSm80INS1_25CollectiveMainloopFwdSm80ILi4ELi1ELb0EN4cute5tupleIJNS5_1CILi128EEENS7_ILi48EEENS7_ILi96EEEEEELi96ENS_10bfloat16_tEfNS_4arch4Sm80ELb0ELb0ELb0ELb1ELb1ELb1ELb1ELb1EEENS1_21CollectiveEpilogueFwdINS6_IJS8_SA_S9_EEENS6_IJNS7_ILi1EEESI_SI_EEESC_SE_Li128ELb1ELb1ELb1ELb0EEENS1_36VarlenDynamicPersistentTileSchedulerILi128ELi48ELi128ELi128ELb1ELb1ELb0ELb0ELb1ELb1EEEEEEEEEvNT_6ParamsE)
        /*023c*/ 	.word	0x00000000


	//----- nvinfo : EIATTR_MIN_STACK_SIZE
	.align		4
.L_106:
        /*0240*/ 	.byte	0x04, 0x12
        /*0242*/ 	.short	(.L_108 - .L_107)
	.align		4
.L_107:
        /*0244*/ 	.word	index@(_ZN7cutlass13device_kernelIN5flash19enable_sm80_to_sm89INS1_16FlashAttnFwdSm80INS1_25CollectiveMainloopFwdSm80ILi4ELi1ELb0EN4cute5tupleIJNS5_1CILi128EEENS7_ILi48EEENS7_ILi96EEEEEELi96ENS_10bfloat16_tEfNS_4arch4Sm80ELb0ELb1ELb0ELb0ELb1ELb0ELb1ELb1EEENS1_21CollectiveEpilogueFwdINS6_IJS8_SA_S9_EEENS6_IJNS7_ILi1EEESI_SI_EEESC_SE_Li128ELb0ELb1ELb1ELb0EEENS1_19SingleTileSchedulerILb0ELb1ELb1ELi128EEEEEEEEEvNT_6ParamsE)
        /*0248*/ 	.word	0x00000000


	//----- nvinfo : EIATTR_MIN_STACK_SIZE
	.align		4
.L_108:
        /*024c*/ 	.byte	0x04, 0x12
        /*024e*/ 	.short	(.L_110 - .L_109)
	.align		4
.L_109:
        /*0250*/ 	.word	index@(_ZN7cutlass13device_kernelIN5flash19enable_sm80_to_sm89INS1_16FlashAttnFwdSm80INS1_25CollectiveMainloopFwdSm80ILi4ELi1ELb0EN4cute5tupleIJNS5_1CILi128EEENS7_ILi48EEENS7_ILi96EEEEEELi96ENS_10bfloat16_tEfNS_4arch4Sm80ELb0ELb1ELb0ELb1ELb1ELb0ELb1ELb1EEENS1_21CollectiveEpilogueFwdINS6_IJS8_SA_S9_EEENS6_IJNS7_ILi1EEESI_SI_EEESC_SE_Li128ELb1ELb1ELb1ELb0EEENS1_36VarlenDynamicPersistentTileSchedulerILi128ELi48ELi128ELi128ELb1ELb1ELb0ELb1ELb0ELb1EEEEEEEEEvNT_6ParamsE)
        /*0254*/ 	.word	0x00000000


	//----- nvinfo : EIATTR_MIN_STACK_SIZE
	.align		4
.L_110:
        /*0258*/ 	.byte	0x04, 0x12
        /*025a*/ 	.short	(.L_112 - .L_111)
	.align		4
.L_111:
        /*025c*/ 	.word	index@(_ZN7cutlass13device_kernelIN5flash19enable_sm80_to_sm89INS1_16FlashAttnFwdSm80INS1_25CollectiveMainloopFwdSm80ILi4ELi1ELb0EN4cute5tupleIJNS5_1CILi128EEENS7_ILi48EEENS7_ILi96EEEEEELi96ENS_10bfloat16_tEfNS_4arch4Sm80ELb0ELb1ELb0ELb1ELb1ELb1ELb1ELb1EEENS1_21CollectiveEpilogueFwdINS6_IJS8_SA_S9_EEENS6_IJNS7_ILi1EEESI_SI_EEESC_SE_Li128ELb1ELb1ELb1ELb0EEENS1_36VarlenDynamicPersistentTileSchedulerILi128ELi48ELi128ELi128ELb1ELb1ELb0ELb1ELb0ELb1EEEEEEEEEvNT_6ParamsE)
        /*0260*/ 	.word	0x00000000


	//----- nvinfo : EIATTR_MIN_STACK_SIZE
	.align		4
.L_112:
        /*0264*/ 	.byte	0x04, 0x12
        /*0266*/ 	.short	(.L_114 - .L_113)
	.align		4
.L_113:
        /*0268*/ 	.word	index@(_ZN7cutlass13device_kernelIN5flash19enable_sm80_to_sm89INS1_16FlashAttnFwdSm80INS1_25CollectiveMainloopFwdSm80ILi4ELi1ELb0EN4cute5tupleIJNS5_1CILi128EEENS7_ILi64EEENS7_ILi96EEEEEELi96ENS_10bfloat16_tEfNS_4arch4Sm80ELb1ELb0ELb0ELb0ELb1ELb0ELb1ELb1EEENS1_21CollectiveEpilogueFwdINS6_IJS8_SA_S9_EEENS6_IJNS7_ILi1EEESI_SI_EEESC_SE_Li128ELb0ELb1ELb1ELb0EEENS1_30DynamicPersistentTileSchedulerILi128ELi128ELb1ELb1ELb0EEEEEEEEEvNT_6ParamsE)
        /*026c*/ 	.word	0x00000000


	//----- nvinfo : EIATTR_MIN_STACK_SIZE
	.align		4
.L_114:
        /*0270*/ 	.byte	0x04, 0x12
        /*0272*/ 	.short	(.L_116 - .L_115)
	.align		4
.L_115:
        /*0274*/ 	.word	index@(_ZN7cutlass13device_kernelIN5flash19enable_sm80_to_sm89INS1_16FlashAttnFwdSm80INS1_25CollectiveMainloopFwdSm80ILi4ELi1ELb0EN4cute5tupleIJNS5_1CILi128EEENS7_ILi48EEENS7_ILi96EEEEEELi96ENS_10bfloat16_tEfNS_4arch4Sm80ELb1ELb0ELb0ELb1ELb1ELb0ELb1ELb1EEENS1_21CollectiveEpilogueFwdINS6_IJS8_SA_S9_EEENS6_IJNS7_ILi1EEESI_SI_EEESC_SE_Li128ELb1ELb1ELb1ELb0EEENS1_36VarlenDynamicPersistentTileSchedulerILi128ELi48ELi128ELi128ELb1ELb1ELb0ELb1ELb1ELb1EEEEEEEEEvNT_6ParamsE)
        /*0278*/ 	.word	0x00000000


	//----- nvinfo : EIATTR_MIN_STACK_SIZE
	.align		4
.L_116:
        /*027c*/ 	.byte	0x04, 0x12
        /*027e*/ 	.short	(.L_118 - .L_117)
	.align		4
.L_117:
        /*0280*/ 	.word	index@(_ZN7cutlass13device_kernelIN5flash19enable_sm80_to_sm89INS1_16FlashAttnFwdSm80INS1_25CollectiveMainloopFwdSm80ILi4ELi1ELb0EN4cute5tupleIJNS5_1CILi128EEENS7_ILi48EEENS7_ILi96EEEEEELi96ENS_10bfloat16_tEfNS_4arch4Sm80ELb1ELb0ELb0ELb1ELb1ELb1ELb1ELb1EEENS1_21CollectiveEpilogueFwdINS6_IJS8_SA_S9_EEENS6_IJNS7_ILi1EEESI_SI_EEESC_SE_Li128ELb1ELb1ELb1ELb0EEENS1_36VarlenDynamicPersistentTileSchedulerILi128ELi48ELi128ELi128ELb1ELb1ELb0ELb1ELb1ELb1EEEEEEEEEvNT_6ParamsE)
        /*0284*/ 	.word	0x00000000
.L_118:


//--------------------- .nv.compat                --------------------------
	.section	.nv.compat,"",@"SHT_CUDA_COMPAT_INFO"
	.align	4
        /*0000*/ 	.byte	0x02, 0x09, 0x01, 0x00, 0x02, 0x02, 0x01, 0x00, 0x02, 0x05, 0x05, 0x00, 0x03, 0x07, 0x01, 0x01
        /*0010*/ 	.byte	0x02, 0x03, 0x00, 0x00, 0x02, 0x06, 0x01, 0x00, 0x04, 0x0b, 0x08, 0x00, 0x09, 0x00, 0x00, 0x00
        /*0020*/ 	.byte	0x00, 0x00, 0x00, 0x00


//--------------------- .nv.info._ZN7cutlass13device_kernelIN5flash19enable_sm80_to_sm89INS1_16FlashAttnFwdSm80INS1_25CollectiveMainloopFwdSm80ILi4ELi1ELb0EN4cute5tupleIJNS5_1CILi128EEENS7_ILi64EEENS7_ILi96EEEEEELi96ENS_10bfloat16_tEfNS_4arch4Sm80ELb0ELb0ELb1ELb0ELb1ELb0ELb1ELb1EEENS1_21CollectiveEpilogueFwdINS6_IJS8_SA_S9_EEENS6_IJNS7_ILi1EEESI_SI_EEESC_SE_Li128ELb0ELb1ELb1ELb0EEENS1_19SingleTileSchedulerILb0ELb1ELb1ELi128EEEEEEEEEvNT_6ParamsE --------------------------
	.section	.nv.info._ZN7cutlass13device_kernelIN5flash19enable_sm80_to_sm89INS1_16FlashAttnFwdSm80INS1_25CollectiveMainloopFwdSm80ILi4ELi1ELb0EN4cute5tupleIJNS5_1CILi128EEENS7_ILi64EEENS7_ILi96EEEEEELi96ENS_10bfloat16_tEfNS_4arch4Sm80ELb0ELb0ELb1ELb0ELb1ELb0ELb1ELb1EEENS1_21CollectiveEpilogueFwdINS6_IJS8_SA_S9_EEENS6_IJNS7_ILi1EEESI_SI_EEESC_SE_Li128ELb0ELb1ELb1ELb0EEENS1_19SingleTileSchedulerILb0ELb1ELb1ELi128EEEEEEEEEvNT_6ParamsE,"",@"SHT_CUDA_INFO"
	.sectionflags	@""
	.align	4


	//----- nvinfo : EIATTR_CUDA_API_VERSION
	.align		4
        /*0000*/ 	.byte	0x04, 0x37
        /*0002*/ 	.short	(.L_120 - .L_119)
.L_119:
        /*0004*/ 	.word	0x00000082


	//----- nvinfo : EIATTR_KPARAM_INFO
	.align		4
.L_120:
        /*0008*/ 	.byte	0x04, 0x17
        /*000a*/ 	.short	(.L_122 - .L_121)
.L_121:
        /*000c*/ 	.word	0x00000000
        /*0010*/ 	.short	0x0000
        /*0012*/ 	.short	0x0000
        /*0014*/ 	.byte	0x00, 0xf0, 0x61, 0x10


	//----- nvinfo : EIATTR_SPARSE_MMA_MASK
	.align		4
.L_122:
        /*0018*/ 	.byte	0x03, 0x50
        /*001a*/ 	.short	0x0000


	//----- nvinfo : EIATTR_MAXREG_COUNT
	.align		4
        /*001c*/ 	.byte	0x03, 0x1b
        /*001e*/ 	.short	0x00ff


	//----- nvinfo : EIATTR_MERCURY_ISA_VERSION
	.align		4
        /*0020*/ 	.byte	0x03, 0x5f
        /*0022*/ 	.short	0x0101


	//----- nvinfo : EIATTR_VRC_CTA_INIT_COUNT
	.align		4
        /*0024*/ 	.byte	0x02, 0x4a
	.zero		1
	.zero		1


	//----- nvinfo : EIATTR_EXIT_INSTR_OFFSETS
	.align		4
        /*0028*/ 	.byte	0x04, 0x1c
        /*002a*/ 	.short	(.L_124 - .L_123)


	//   ....[0]....
.L_123:
        /*002c*/ 	.word	0x00000010


	//----- nvinfo : EIATTR_MAX_THREADS
	.align		4
.L_124:
        /*0030*/ 	.byte	0x04, 0x05
        /*0032*/ 	.short	(.L_126 - .L_125)
.L_125:
        /*0034*/ 	.word	0x00000080
        /*0038*/ 	.word	0x00000001
        /*003c*/ 	.word	0x00000001


	//----- nvinfo : EIATTR_CBANK_PARAM_SIZE
	.align		4
.L_126:
        /*0040*/ 	.byte	0x03, 0x19
        /*0042*/ 	.short	0x0418


	//----- nvinfo : EIATTR_PARAM_CBANK
	.align		4
        /*0044*/ 	.byte	0x04, 0x0a
        /*0046*/ 	.short	(.L_128 - .L_127)
	.align		4
.L_127:
        /*0048*/ 	.word	index@(.nv.constant0._ZN7cutlass13device_kernelIN5flash19enable_sm80_to_sm89INS1_16FlashAttnFwdSm80INS1_25CollectiveMainloopFwdSm80ILi4ELi1ELb0EN4cute5tupleIJNS5_1CILi128EEENS7_ILi64EEENS7_ILi96EEEEEELi96ENS_10bfloat16_tEfNS_4arch4Sm80ELb0ELb0ELb1ELb0ELb1ELb0ELb1ELb1EEENS1_21CollectiveEpilogueFwdINS6_IJS8_SA_S9_EEENS6_IJNS7_ILi1EEESI_SI_EEESC_SE_Li128ELb0ELb1ELb1ELb0EEENS1_19SingleTileSchedulerILb0ELb1ELb1ELi128EEEEEEEEEvNT_6ParamsE)
        /*004c*/ 	.short	0x0380
        /*004e*/ 	.short	0x0418


	//----- nvinfo : EIATTR_SW_WAR
	.align		4
.L_128:
        /*0050*/ 	.byte	0x04, 0x36
        /*0052*/ 	.short	(.L_130 - .L_129)
.L_129:
        /*0054*/ 	.word	0x00000008
.L_130:


//--------------------- .nv.info._ZN7cutlass13device_kernelIN5flash19enable_sm80_to_sm89INS1_16FlashAttnFwdSm80INS1_25CollectiveMainloopFwdSm80ILi4ELi1ELb0EN4cute5tupleIJNS5_1CILi128EEENS7_ILi48EEENS7_ILi96EEEEEELi96ENS_10bfloat16_tEfNS_4arch4Sm80ELb0ELb0ELb1ELb1ELb1ELb0ELb1ELb1EEENS1_21CollectiveEpilogueFwdINS6_IJS8_SA_S9_EEENS6_IJNS7_ILi1EEESI_SI_EEESC_SE_Li128ELb1ELb1ELb1ELb0EEENS1_36VarlenDynamicPersistentTileSchedulerILi128ELi48ELi128ELi128ELb1ELb1ELb0ELb0ELb1ELb1EEEEEEEEEvNT_6ParamsE --------------------------
	.section	.nv.info._ZN7cutlass13device_kernelIN5flash19enable_sm80_to_sm89INS1_16FlashAttnFwdSm80INS1_25CollectiveMainloopFwdSm80ILi4ELi1ELb0EN4cute5tupleIJNS5_1CILi128EEENS7_ILi48EEENS7_ILi96EEEEEELi96ENS_10bfloat16_tEfNS_4arch4Sm80ELb0ELb0ELb1ELb1ELb1ELb0ELb1ELb1EEENS1_21CollectiveEpilogueFwdINS6_IJS8_SA_S9_EEENS6_IJNS7_ILi1EEESI_SI_EEESC_SE_Li128ELb1ELb1ELb1ELb0EEENS1_36VarlenDynamicPersistentTileSchedulerILi128ELi48ELi128ELi128ELb1ELb1ELb0ELb0ELb1ELb1EEEEEEEEEvNT_6ParamsE,"",@"SHT_CUDA_INFO"
	.sectionflags	@""
	.align	4


	//----- nvinfo : EIATTR_CUDA_API_VERSION
	.align		4
        /*0000*/ 	.byte	0x04, 0x37
        /*0002*/ 	.short	(.L_132 - .L_131)
.L_131:
        /*0004*/ 	.word	0x00000082


	//----- nvinfo : EIATTR_KPARAM_INFO
	.align		4
.L_132:
        /*0008*/ 	.byte	0x04, 0x17
        /*000a*/ 	.short	(.L_134 - .L_133)
.L_133:
        /*000c*/ 	.word	0x00000000
        /*0010*/ 	.short	0x0000
        /*0012*/ 	.short	0x0000
        /*0014*/ 	.byte	0x00, 0xf0, 0xe1, 0x10


	//----- nvinfo : EIATTR_SPARSE_MMA_MASK
	.align		4
.L_134:
        /*0018*/ 	.byte	0x03, 0x50
        /*001a*/ 	.short	0x0000


	//----- nvinfo : EIATTR_MAXREG_COUNT
	.align		4
        /*001c*/ 	.byte	0x03, 0x1b
        /*001e*/ 	.short	0x00ff


	//----- nvinfo : EIATTR_MERCURY_ISA_VERSION
	.align		4
        /*0020*/ 	.byte	0x03, 0x5f
        /*0022*/ 	.short	0x0101


	//----- nvinfo : EIATTR_VRC_CTA_INIT_COUNT
	.align		4
        /*0024*/ 	.byte	0x02, 0x4a
	.zero		1
	.zero		1


	//----- nvinfo : EIATTR_EXIT_INSTR_OFFSETS
	.align		4
        /*0028*/ 	.byte	0x04, 0x1c
        /*002a*/ 	.short	(.L_136 - .L_135)


	//   ....[0]....
.L_135:
        /*002c*/ 	.word	0x00000010


	//----- nvinfo : EIATTR_MAX_THREADS
	.align		4
.L_136:
        /*0030*/ 	.byte	0x04, 0x05
        /*0032*/ 	.short	(.L_138 - .L_137)
.L_137:
        /*0034*/ 	.word	0x00000080
        /*0038*/ 	.word	0x00000001
        /*003c*/ 	.word	0x00000001


	//----- nvinfo : EIATTR_CBANK_PARAM_SIZE
	.align		4
.L_138:
        /*0040*/ 	.byte	0x03, 0x19
        /*0042*/ 	.short	0x0438


	//----- nvinfo : EIATTR_PARAM_CBANK
	.align		4
        /*0044*/ 	.byte	0x04, 0x0a
        /*0046*/ 	.short	(.L_140 - .L_139)
	.align		4
.L_139:
        /*0048*/ 	.word	index@(.nv.constant0._ZN7cutlass13device_kernelIN5flash19enable_sm80_to_sm89INS1_16FlashAttnFwdSm80INS1_25CollectiveMainloopFwdSm80ILi4ELi1ELb0EN4cute5tupleIJNS5_1CILi128EEENS7_ILi48EEENS7_ILi96EEEEEELi96ENS_10bfloat16_tEfNS_4arch4Sm80ELb0ELb0ELb1ELb1ELb1ELb0ELb1ELb1EEENS1_21CollectiveEpilogueFwdINS6_IJS8_SA_S9_EEENS6_IJNS7_ILi1EEESI_SI_EEESC_SE_Li128ELb1ELb1ELb1ELb0EEENS1_36VarlenDynamicPersistentTileSchedulerILi128ELi48ELi128ELi128ELb1ELb1ELb0ELb0ELb1ELb1EEEEEEEEEvNT_6ParamsE)
        /*004c*/ 	.short	0x0380
        /*004e*/ 	.short	0x0438


	//----- nvinfo : EIATTR_SW_WAR
	.align		4
.L_140:
        /*0050*/ 	.byte	0x04, 0x36
        /*0052*/ 	.short	(.L_142 - .L_141)
.L_141:
        /*0054*/ 	.word	0x00000008
.L_142:


//--------------------- .nv.info._ZN7cutlass13device_kernelIN5flash19enable_sm80_to_sm89INS1_16FlashAttnFwdSm80INS1_25CollectiveMainloopFwdSm80ILi4ELi1ELb0EN4cute5tupleIJNS5_1CILi128EEENS7_ILi48EEENS7_ILi96EEEEEELi96ENS_10bfloat16_tEfNS_4arch4Sm80ELb0ELb0ELb1ELb1ELb1ELb1ELb1ELb1EEENS1_21CollectiveEpilogueFwdINS6_IJS8_SA_S9_EEENS6_IJNS7_ILi1EEESI_SI_EEESC_SE_Li128ELb1ELb1ELb1ELb0EEENS1_36VarlenDynamicPersistentTileSchedulerILi128ELi48ELi128ELi128ELb1ELb1ELb0ELb0ELb1ELb1EEEEEEEEEvNT_6ParamsE --------------------------
	.section	.nv.info._ZN7cutlass13device_kernelIN5flash19enable_sm80_to_sm89INS1_16FlashAttnFwdSm80INS1_25CollectiveMainloopFwdSm80ILi4ELi1ELb0EN4cute5tupleIJNS5_1CILi128EEENS7_ILi48EEENS7_ILi96EEEEEELi96ENS_10bfloat16_tEfNS_4arch4Sm80ELb0ELb0ELb1ELb1ELb1ELb1ELb1ELb1EEENS1_21CollectiveEpilogueFwdINS6_IJS8_SA_S9_EEENS6_IJNS7_ILi1EEESI_SI_EEESC_SE_Li128ELb1ELb1ELb1ELb0EEENS1_36VarlenDynamicPersistentTileSchedulerILi128ELi48ELi128ELi128ELb1ELb1ELb0ELb0ELb1ELb1EEEEEEEEEvNT_6ParamsE,"",@"SHT_CUDA_INFO"
	.sectionflags	@""
	.align	4


	//----- nvinfo : EIATTR_CUDA_API_VERSION
	.align		4
        /*0000*/ 	.byte	0x04, 0x37
        /*0002*/ 	.short	(.L_144 - .L_143)
.L_143:
        /*0004*/ 	.word	0x00000082


	//----- nvinfo : EIATTR_KPARAM_INFO
	.align		4
.L_144:
        /*0008*/ 	.byte	0x04, 0x17
        /*000a*/ 	.short	(.L_146 - .L_145)
.L_145:
        /*000c*/ 	.word	0x00000000
        /*0010*/ 	.short	0x0000
        /*0012*/ 	.short	0x0000
        /*0014*/ 	.byte	0x00, 0xf0, 0xe1, 0x10


	//----- nvinfo : EIATTR_SPARSE_MMA_MASK
	.align		4
.L_146:
        /*0018*/ 	.byte	0x03, 0x50
        /*001a*/ 	.short	0x0000


	//----- nvinfo : EIATTR_MAXREG_COUNT
	.align		4
        /*001c*/ 	.byte	0x03, 0x1b
        /*001e*/ 	.short	0x00ff


	//----- nvinfo : EIATTR_MERCURY_ISA_VERSION
	.align		4
        /*0020*/ 	.byte	0x03, 0x5f
        /*0022*/ 	.short	0x0101


	//----- nvinfo : EIATTR_VRC_CTA_INIT_COUNT
	.align		4
        /*0024*/ 	.byte	0x02, 0x4a
	.zero		1
	.zero		1


	//----- nvinfo : EIATTR_EXIT_INSTR_OFFSETS
	.align		4
        /*0028*/ 	.byte	0x04, 0x1c
        /*002a*/ 	.short	(.L_148 - .L_147)


	//   ....[0]....
.L_147:
        /*002c*/ 	.word	0x00000010


	//----- nvinfo : EIATTR_MAX_THREADS
	.align		4
.L_148:
        /*0030*/ 	.byte	0x04, 0x05
        /*0032*/ 	.short	(.L_150 - .L_149)
.L_149:
        /*0034*/ 	.word	0x00000080
        /*0038*/ 	.word	0x00000001
        /*003c*/ 	.word	0x00000001


	//----- nvinfo : EIATTR_CBANK_PARAM_SIZE
	.align		4
.L_150:
        /*0040*/ 	.byte	0x03, 0x19
        /*0042*/ 	.short	0x0438


	//----- nvinfo : EIATTR_PARAM_CBANK
	.align		4
        /*0044*/ 	.byte	0x04, 0x0a
        /*0046*/ 	.short	(.L_152 - .L_151)
	.align		4
.L_151:
        /*0048*/ 	.word	index@(.nv.constant0._ZN7cutlass13device_kernelIN5flash19enable_sm80_to_sm89INS1_16FlashAttnFwdSm80INS1_25CollectiveMainloopFwdSm80ILi4ELi1ELb0EN4cute5tupleIJNS5_1CILi128EEENS7_ILi48EEENS7_ILi96EEEEEELi96ENS_10bfloat16_tEfNS_4arch4Sm80ELb0ELb0ELb1ELb1ELb1ELb1ELb1ELb1EEENS1_21CollectiveEpilogueFwdINS6_IJS8_SA_S9_EEENS6_IJNS7_ILi1EEESI_SI_EEESC_SE_Li128ELb1ELb1ELb1ELb0EEENS1_36VarlenDynamicPersistentTileSchedulerILi128ELi48ELi128ELi128ELb1ELb1ELb0ELb0ELb1ELb1EEEEEEEEEvNT_6ParamsE)
        /*004c*/ 	.short	0x0380
        /*004e*/ 	.short	0x0438


	//----- nvinfo : EIATTR_SW_WAR
	.align		4
.L_152:
        /*0050*/ 	.byte	0x04, 0x36
        /*0052*/ 	.short	(.L_154 - .L_153)
.L_153:
        /*0054*/ 	.word	0x00000008
.L_154:


//--------------------- .nv.info._ZN7cutlass13device_kernelIN5flash19enable_sm80_to_sm89INS1_16FlashAttnFwdSm80INS1_25CollectiveMainloopFwdSm80ILi4ELi1ELb0EN4cute5tupleIJNS5_1CILi128EEENS7_ILi48EEENS7_ILi96EEEEEELi96ENS_10bfloat16_tEfNS_4arch4Sm80ELb0ELb1ELb1ELb0ELb1ELb0ELb1ELb1EEENS1_21CollectiveEpilogueFwdINS6_IJS8_SA_S9_EEENS6_IJNS7_ILi1EEESI_SI_EEESC_SE_Li128ELb0ELb1ELb1ELb0EEENS1_19SingleTileSchedulerILb0ELb1ELb1ELi128EEEEEEEEEvNT_6ParamsE --------------------------
	.section	.nv.info._ZN7cutlass13device_kernelIN5flash19enable_sm80_to_sm89INS1_16FlashAttnFwdSm80INS1_25CollectiveMainloopFwdSm80ILi4ELi1ELb0EN4cute5tupleIJNS5_1CILi128EEENS7_ILi48EEENS7_ILi96EEEEEELi96ENS_10bfloat16_tEfNS_4arch4Sm80ELb0ELb1ELb1ELb0ELb1ELb0ELb1ELb1EEENS1_21CollectiveEpilogueFwdINS6_IJS8_SA_S9_EEENS6_IJNS7_ILi1EEESI_SI_EEESC_SE_Li128ELb0ELb1ELb1ELb0EEENS1_19SingleTileSchedulerILb0ELb1ELb1ELi128EEEEEEEEEvNT_6ParamsE,"",@"SHT_CUDA_INFO"
	.sectionflags	@""
	.align	4


	//----- nvinfo : EIATTR_CUDA_API_VERSION
	.align		4
        /*0000*/ 	.byte	0x04, 0x37
        /*0002*/ 	.short	(.L_156 - .L_155)
.L_155:
        /*0004*/ 	.word	0x00000082


	//----- nvinfo : EIATTR_KPARAM_INFO
	.align		4
.L_156:
        /*0008*/ 	.byte	0x04, 0x17
        /*000a*/ 	.short	(.L_158 - .L_157)
.L_157:
        /*000c*/ 	.word	0x00000000
        /*0010*/ 	.short	0x0000
        /*0012*/ 	.short	0x0000
        /*0014*/ 	.byte	0x00, 0xf0, 0x61, 0x10


	//----- nvinfo : EIATTR_SPARSE_MMA_MASK
	.align		4
.L_158:
        /*0018*/ 	.byte	0x03, 0x50
        /*001a*/ 	.short	0x0000


	//----- nvinfo : EIATTR_MAXREG_COUNT
	.align		4
        /*001c*/ 	.byte	0x03, 0x1b
        /*001e*/ 	.short	0x00ff


	//----- nvinfo : EIATTR_MERCURY_ISA_VERSION
	.align		4
        /*0020*/ 	.byte	0x03, 0x5f
        /*0022*/ 	.short	0x0101


	//----- nvinfo : EIATTR_VRC_CTA_INIT_COUNT
	.align		4
        /*0024*/ 	.byte	0x02, 0x4a
	.zero		1
	.zero		1


	//----- nvinfo : EIATTR_EXIT_INSTR_OFFSETS
	.align		4
        /*0028*/ 	.byte	0x04, 0x1c
        /*002a*/ 	.short	(.L_160 - .L_159)


	//   ....[0]....
.L_159:
        /*002c*/ 	.word	0x00000010


	//----- nvinfo : EIATTR_MAX_THREADS
	.align		4
.L_160:
        /*0030*/ 	.byte	0x04, 0x05
        /*0032*/ 	.short	(.L_162 - .L_161)
.L_161:
        /*0034*/ 	.word	0x00000080
        /*0038*/ 	.word	0x00000001
        /*003c*/ 	.word	0x00000001


	//----- nvinfo : EIATTR_CBANK_PARAM_SIZE
	.align		4
.L_162:
        /*0040*/ 	.byte	0x03, 0x19
        /*0042*/ 	.short	0x0418


	//----- nvinfo : EIATTR_PARAM_CBANK
	.align		4
        /*0044*/ 	.byte	0x04, 0x0a
        /*0046*/ 	.short	(.L_164 - .L_163)
	.align		4
.L_163:
        /*0048*/ 	.word	index@(.nv.constant0._ZN7cutlass13device_kernelIN5flash19enable_sm80_to_sm89INS1_16FlashAttnFwdSm80INS1_25CollectiveMainloopFwdSm80ILi4ELi1ELb0EN4cute5tupleIJNS5_1CILi128EEENS7_ILi48EEENS7_ILi96EEEEEELi96ENS_10bfloat16_tEfNS_4arch4Sm80ELb0ELb1ELb1ELb0ELb1ELb0ELb1ELb1EEENS1_21CollectiveEpilogueFwdINS6_IJS8_SA_S9_EEENS6_IJNS7_ILi1EEESI_SI_EEESC_SE_Li128ELb0ELb1ELb1ELb0EEENS1_19SingleTileSchedulerILb0ELb1ELb1ELi128EEEEEEEEEvNT_6ParamsE)
        /*004c*/ 	.short	0x0380
        /*004e*/ 	.short	0x0418


	//----- nvinfo : EIATTR_SW_WAR
	.align		4
.L_164:
        /*0050*/ 	.byte	0x04, 0x36
        /*0052*/ 	.short	(.L_166 - .L_165)
.L_165:
        /*0054*/ 	.word	0x00000008
.L_166:


//--------------------- .nv.info._ZN7cutlass13device_kernelIN5flash19enable_sm80_to_sm89INS1_16FlashAttnFwdSm80INS1_25CollectiveMainloopFwdSm80ILi4ELi1ELb0EN4cute5tupleIJNS5_1CILi128EEENS7_ILi48EEENS7_ILi96EEEEEELi96ENS_10bfloat16_tEfNS_4arch4Sm80ELb0ELb1ELb1ELb1ELb1ELb0ELb1ELb1EEENS1_21CollectiveEpilogueFwdINS6_IJS8_SA_S9_EEENS6_IJNS7_ILi1EEESI_SI_EEESC_SE_Li128ELb1ELb1ELb1ELb0EEENS1_36VarlenDynamicPersistentTileSchedulerILi128ELi48ELi128ELi128ELb1ELb1ELb0ELb1ELb0ELb1EEEEEEEEEvNT_6ParamsE --------------------------
	.section	.nv.info._ZN7cutlass13device_kernelIN5flash19enable_sm80_to_sm89INS1_16FlashAttnFwdSm80INS1_25CollectiveMainloopFwdSm80ILi4ELi1ELb0EN4cute5tupleIJNS5_1CILi128EEENS7_ILi48EEENS7_ILi96EEEEEELi96ENS_10bfloat16_tEfNS_4arch4Sm80ELb0ELb1ELb1ELb1ELb1ELb0ELb1ELb1EEENS1_21CollectiveEpilogueFwdINS6_IJS8_SA_S9_EEENS6_IJNS7_ILi1EEESI_SI_EEESC_SE_Li128ELb1ELb1ELb1ELb0EEENS1_36VarlenDynamicPersistentTileSchedulerILi128ELi48ELi128ELi128ELb1ELb1ELb0ELb1ELb0ELb1EEEEEEEEEvNT_6ParamsE,"",@"SHT_CUDA_INFO"
	.sectionflags	@""
	.align	4


	//----- nvinfo : EIATTR_CUDA_API_VERSION
	.align		4
        /*0000*/ 	.byte	0x04, 0x37
        /*0002*/ 	.short	(.L_168 - .L_167)
.L_167:
        /*0004*/ 	.word	0x00000082


	//----- nvinfo : EIATTR_KPARAM_INFO
	.align		4
.L_168:
        /*0008*/ 	.byte	0x04, 0x17
        /*000a*/ 	.short	(.L_170 - .L_169)
.L_169:
        /*000c*/ 	.word	0x00000000
        /*0010*/ 	.short	0x0000
        /*0012*/ 	.short	0x0000
        /*0014*/ 	.byte	0x00, 0xf0, 0xe1, 0x10


	//----- nvinfo : EIATTR_SPARSE_MMA_MASK
	.align		4
.L_170:
        /*0018*/ 	.byte	0x03, 0x50
        /*001a*/ 	.short	0x0000


	//----- nvinfo : EIATTR_MAXREG_COUNT
	.align		4
        /*001c*/ 	.byte	0x03, 0x1b
        /*001e*/ 	.short	0x00ff


	//----- nvinfo : EIATTR_MERCURY_ISA_VERSION
	.align		4
        /*0020*/ 	.byte	0x03, 0x5f
        /*0022*/ 	.short	0x0101


	//----- nvinfo : EIATTR_VRC_CTA_INIT_COUNT
	.align		4
        /*0024*/ 	.byte	0x02, 0x4a
	.zero		1
	.zero		1


	//----- nvinfo : EIATTR_EXIT_INSTR_OFFSETS
	.align		4
        /*0028*/ 	.byte	0x04, 0x1c
        /*002a*/ 	.short	(.L_172 - .L_171)


	//   ....[0]....
.L_171:
        /*002c*/ 	.word	0x00000010


	//----- nvinfo : EIATTR_MAX_THREADS
	.align		4
.L_172:
        /*0030*/ 	.byte	0x04, 0x05
        /*0032*/ 	.short	(.L_174 - .L_173)
.L_173:
        /*0034*/ 	.word	0x00000080
        /*0038*/ 	.word	0x00000001
        /*003c*/ 	.word	0x00000001


	//----- nvinfo : EIATTR_CBANK_PARAM_SIZE
	.align		4
.L_174:
        /*0040*/ 	.byte	0x03, 0x19
        /*0042*/ 	.short	0x0438


	//----- nvinfo : EIATTR_PARAM_CBANK
	.align		4
        /*0044*/ 	.byte	0x04, 0x0a
        /*0046*/ 	.short	(.L_176 - .L_175)
	.align		4
.L_175:
        /*0048*/ 	.word	index@(.nv.constant0._ZN7cutlass13device_kernelIN5flash19enable_sm80_to_sm89INS1_16FlashAttnFwdSm80INS1_25CollectiveMainloopFwdSm80ILi4ELi1ELb0EN4cute5tupleIJNS5_1CILi128EEENS7_ILi48EEENS7_ILi96EEEEEELi96ENS_10bfloat16_tEfNS_4arch4Sm80ELb0ELb1ELb1ELb1ELb1ELb0ELb1ELb1EEENS1_21CollectiveEpilogueFwdINS6_IJS8_SA_S9_EEENS6_IJNS7_ILi1EEESI_SI_EEESC_SE_Li128ELb1ELb1ELb1ELb0EEENS1_36VarlenDynamicPersistentTileSchedulerILi128ELi48ELi128ELi128ELb1ELb1ELb0ELb1ELb0ELb1EEEEEEEEEvNT_6ParamsE)
        /*004c*/ 	.short	0x0380
        /*004e*/ 	.short	0x0438


	//----- nvinfo : EIATTR_SW_WAR
	.align		4
.L_176:
        /*0050*/ 	.byte	0x04, 0x36
        /*0052*/ 	.short	(.L_178 - .L_177)
.L_177:
        /*0054*/ 	.word	0x00000008
.L_178:


//--------------------- .nv.info._ZN7cutlass13device_kernelIN5flash19enable_sm80_to_sm89INS1_16FlashAttnFwdSm80INS1_25CollectiveMainloopFwdSm80ILi4ELi1ELb0EN4cute5tupleIJNS5_1CILi128EEENS7_ILi48EEENS7_ILi96EEEEEELi96ENS_10bfloat16_tEfNS_4arch4Sm80ELb0ELb1ELb1ELb1ELb1ELb1ELb1ELb1EEENS1_21CollectiveEpilogueFwdINS6_IJS8_SA_S9_EEENS6_IJNS7_ILi1EEESI_SI_EEESC_SE_Li128ELb1ELb1ELb1ELb0EEENS1_36VarlenDynamicPersistentTileSchedulerILi128ELi48ELi128ELi128ELb1ELb1ELb0ELb1ELb0ELb1EEEEEEEEEvNT_6ParamsE --------------------------
	.section	.nv.info._ZN7cutlass13device_kernelIN5flash19enable_sm80_to_sm89INS1_16FlashAttnFwdSm80INS1_25CollectiveMainloopFwdSm80ILi4ELi1ELb0EN4cute5tupleIJNS5_1CILi128EEENS7_ILi48EEENS7_ILi96EEEEEELi96ENS_10bfloat16_tEfNS_4arch4Sm80ELb0ELb1ELb1ELb1ELb1ELb1ELb1ELb1EEENS1_21CollectiveEpilogueFwdINS6_IJS8_SA_S9_EEENS6_IJNS7_ILi1EEESI_SI_EEESC_SE_Li128ELb1ELb1ELb1ELb0EEENS1_36VarlenDynamicPersistentTileSchedulerILi128ELi48ELi128ELi128ELb1ELb1ELb0ELb1ELb0ELb1EEEEEEEEEvNT_6ParamsE,"",@"SHT_CUDA_INFO"
	.sectionflags	@""
	.align	4


	//----- nvinfo : EIATTR_CUDA_API_VERSION
	.align		4
        /*0000*/ 	.byte	0x04, 0x37
        /*0002*/ 	.short	(.L_180 - .L_179)
.L_179:
        /*0004*/ 	.word	0x00000082


	//----- nvinfo : EIATTR_KPARAM_INFO
	.align		4
.L_180:
        /*0008*/ 	.byte	0x04, 0x17
        /*000a*/ 	.short	(.L_182 - .L_181)
.L_181:
        /*000c*/ 	.word	0x00000000
        /*0010*/ 	.short	0x0000
        /*0012*/ 	.short	0x0000
        /*0014*/ 	.byte	0x00, 0xf0, 0xe1, 0x10


	//----- nvinfo : EIATTR_SPARSE_MMA_MASK
	.align		4
.L_182:
        /*0018*/ 	.byte	0x03, 0x50
        /*001a*/ 	.short	0x0000


	//----- nvinfo : EIATTR_MAXREG_COUNT
	.align		4
        /*001c*/ 	.byte	0x03, 0x1b
        /*001e*/ 	.short	0x00ff


	//----- nvinfo : EIATTR_MERCURY_ISA_VERSION
	.align		4
        /*0020*/ 	.byte	0x03, 0x5f
        /*0022*/ 	.short	0x0101


	//----- nvinfo : EIATTR_VRC_CTA_INIT_COUNT
	.align		4
        /*0024*/ 	.byte	0x02, 0x4a
	.zero		1
	.zero		1


	//----- nvinfo : EIATTR_EXIT_INSTR_OFFSETS
	.align		4
        /*0028*/ 	.byte	0x04, 0x1c
        /*002a*/ 	.short	(.L_184 - .L_183)


	//   ....[0]....
.L_183:
        /*002c*/ 	.word	0x00000010


	//----- nvinfo : EIATTR_MAX_THREADS
	.align		4
.L_184:
        /*0030*/ 	.byte	0x04, 0x05
        /*0032*/ 	.short	(.L_186 - .L_185)
.L_185:
        /*0034*/ 	.word	0x00000080
        /*0038*/ 	.word	0x00000001
        /*003c*/ 	.word	0x00000001


	//----- nvinfo : EIATTR_CBANK_PARAM_SIZE
	.align		4
.L_186:
        /*0040*/ 	.byte	0x03, 0x19
        /*0042*/ 	.short	0x0438


	//----- nvinfo : EIATTR_PARAM_CBANK
	.align		4
        /*0044*/ 	.byte	0x04, 0x0a
        /*0046*/ 	.short	(.L_188 - .L_187)
	.align		4
.L_187:
        /*0048*/ 	.word	index@(.nv.constant0._ZN7cutlass13device_kernelIN5flash19enable_sm80_to_sm89INS1_16FlashAttnFwdSm80INS1_25CollectiveMainloopFwdSm80ILi4ELi1ELb0EN4cute5tupleIJNS5_1CILi128EEENS7_ILi48EEENS7_ILi96EEEEEELi96ENS_10bfloat16_tEfNS_4arch4Sm80ELb0ELb1ELb1ELb1ELb1ELb1ELb1ELb1EEENS1_21CollectiveEpilogueFwdINS6_IJS8_SA_S9_EEENS6_IJNS7_ILi1EEESI_SI_EEESC_SE_Li128ELb1ELb1ELb1ELb0EEENS1_36VarlenDynamicPersistentTileSchedulerILi128ELi48ELi128ELi128ELb1ELb1ELb0ELb1ELb0ELb1EEEEEEEEEvNT_6ParamsE)
        /*004c*/ 	.short	0x0380
        /*004e*/ 	.short	0x0438


	//----- nvinfo : EIATTR_SW_WAR
	.align		4
.L_188:
        /*0050*/ 	.byte	0x04, 0x36
        /*0052*/ 	.short	(.L_190 - .L_189)
.L_189:
        /*0054*/ 	.word	0x00000008
.L_190:


//--------------------- .nv.info._ZN7cutlass13device_kernelIN5flash19enable_sm80_to_sm89INS1_16FlashAttnFwdSm80INS1_25CollectiveMainloopFwdSm80ILi4ELi1ELb0EN4cute5tupleIJNS5_1CILi128EEENS7_ILi64EEENS7_ILi96EEEEEELi96ENS_10bfloat16_tEfNS_4arch4Sm80ELb1ELb0ELb1ELb0ELb1ELb0ELb1ELb1EEENS1_21CollectiveEpilogueFwdINS6_IJS8_SA_S9_EEENS6_IJNS7_ILi1EEESI_SI_EEESC_SE_Li128ELb0ELb1ELb1ELb0EEENS1_30DynamicPersistentTileSchedulerILi128ELi128ELb1ELb1ELb0EEEEEEEEEvNT_6ParamsE --------------------------
	.section	.nv.info._ZN7cutlass13device_kernelIN5flash19enable_sm80_to_sm89INS1_16FlashAttnFwdSm80INS1_25CollectiveMainloopFwdSm80ILi4ELi1ELb0EN4cute5tupleIJNS5_1CILi128EEENS7_ILi64EEENS7_ILi96EEEEEELi96ENS_10bfloat16_tEfNS_4arch4Sm80ELb1ELb0ELb1ELb0ELb1ELb0ELb1ELb1EEENS1_21CollectiveEpilogueFwdINS6_IJS8_SA_S9_EEENS6_IJNS7_ILi1EEESI_SI_EEESC_SE_Li128ELb0ELb1ELb1ELb0EEENS1_30DynamicPersistentTileSchedulerILi128ELi128ELb1ELb1ELb0EEEEEEEEEvNT_6ParamsE,"",@"SHT_CUDA_INFO"
	.sectionflags	@""
	.align	4


	//----- nvinfo : EIATTR_CUDA_API_VERSION
	.align		4
        /*0000*/ 	.byte	0x04, 0x37
        /*0002*/ 	.short	(.L_192 - .L_191)
.L_191:
        /*0004*/ 	.word	0x00000082


	//----- nvinfo : EIATTR_KPARAM_INFO
	.align		4
.L_192:
        /*0008*/ 	.byte	0x04, 0x17
        /*000a*/ 	.short	(.L_194 - .L_193)
.L_193:
        /*000c*/ 	.word	0x00000000
        /*0010*/ 	.short	0x0000
        /*0012*/ 	.short	0x0000
        /*0014*/ 	.byte	0x00, 0xf0, 0xa1, 0x10


	//----- nvinfo : EIATTR_SPARSE_MMA_MASK
	.align		4
.L_194:
        /*0018*/ 	.byte	0x03, 0x50
        /*001a*/ 	.short	0x0000


	//----- nvinfo : EIATTR_MAXREG_COUNT
	.align		4
        /*001c*/ 	.byte	0x03, 0x1b
        /*001e*/ 	.short	0x00ff


	//----- nvinfo : EIATTR_MERCURY_ISA_VERSION
	.align		4
        /*0020*/ 	.byte	0x03, 0x5f
        /*0022*/ 	.short	0x0101


	//----- nvinfo : EIATTR_VRC_CTA_INIT_COUNT
	.align		4
        /*0024*/ 	.byte	0x02, 0x4a
	.zero		1
	.zero		1


	//----- nvinfo : EIATTR_EXIT_INSTR_OFFSETS
	.align		4
        /*0028*/ 	.byte	0x04, 0x1c
        /*002a*/ 	.short	(.L_196 - .L_195)


	//   ....[0]....
.L_195:
        /*002c*/ 	.word	0x00000010


	//----- nvinfo : EIATTR_MAX_THREADS
	.align		4
.L_196:
        /*0030*/ 	.byte	0x04, 0x05
        /*0032*/ 	.short	(.L_198 - .L_197)
.L_197:
        /*0034*/ 	.word	0x00000080
        /*0038*/ 	.word	0x00000001
        /*003c*/ 	.word	0x00000001


	//----- nvinfo : EIATTR_CBANK_PARAM_SIZE
	.align		4
.L_198:
        /*0040*/ 	.byte	0x03, 0x19
        /*0042*/ 	.short	0x0428


	//----- nvinfo : EIATTR_PARAM_CBANK
	.align		4
        /*0044*/ 	.byte	0x04, 0x0a
        /*0046*/ 	.short	(.L_200 - .L_199)
	.align		4
.L_199:
        /*0048*/ 	.word	index@(.nv.constant0._ZN7cutlass13device_kernelIN5flash19enable_sm80_to_sm89INS1_16FlashAttnFwdSm80INS1_25CollectiveMainloopFwdSm80ILi4ELi1ELb0EN4cute5tupleIJNS5_1CILi128EEENS7_ILi64EEENS7_ILi96EEEEEELi96ENS_10bfloat16_tEfNS_4arch4Sm80ELb1ELb0ELb1ELb0ELb1ELb0ELb1ELb1EEENS1_21CollectiveEpilogueFwdINS6_IJS8_SA_S9_EEENS6_IJNS7_ILi1EEESI_SI_EEESC_SE_Li128ELb0ELb1ELb1ELb0EEENS1_30DynamicPersistentTileSchedulerILi128ELi128ELb1ELb1ELb0EEEEEEEEEvNT_6ParamsE)
        /*004c*/ 	.short	0x0380
        /*004e*/ 	.short	0x0428


	//----- nvinfo : EIATTR_SW_WAR
	.align		4
.L_200:
        /*0050*/ 	.byte	0x04, 0x36
        /*0052*/ 	.short	(.L_202 - .L_201)
.L_201:
        /*0054*/ 	.word	0x00000008
.L_202:


//--------------------- .nv.info._ZN7cutlass13device_kernelIN5flash19enable_sm80_to_sm89INS1_16FlashAttnFwdSm80INS1_25CollectiveMainloopFwdSm80ILi4ELi1ELb0EN4cute5tupleIJNS5_1CILi128EEENS7_ILi48EEENS7_ILi96EEEEEELi96ENS_10bfloat16_tEfNS_4arch4Sm80ELb1ELb0ELb1ELb1ELb1ELb0ELb1ELb1EEENS1_21CollectiveEpilogueFwdINS6_IJS8_SA_S9_EEENS6_IJNS7_ILi1EEESI_SI_EEESC_SE_Li128ELb1ELb1ELb1ELb0EEENS1_36VarlenDynamicPersistentTileSchedulerILi128ELi48ELi128ELi128ELb1ELb1ELb0ELb1ELb1ELb1EEEEEEEEEvNT_6ParamsE --------------------------
	.section	.nv.info._ZN7cutlass13device_kernelIN5flash19enable_sm80_to_sm89INS1_16FlashAttnFwdSm80INS1_25CollectiveMainloopFwdSm80ILi4ELi1ELb0EN4cute5tupleIJNS5_1CILi128EEENS7_ILi48EEENS7_ILi96EEEEEELi96ENS_10bfloat16_tEfNS_4arch4Sm80ELb1ELb0ELb1ELb1ELb1ELb0ELb1ELb1EEENS1_21CollectiveEpilogueFwdINS6_IJS8_SA_S9_EEENS6_IJNS7_ILi1EEESI_SI_EEESC_SE_Li128ELb1ELb1ELb1ELb0EEENS1_36VarlenDynamicPersistentTileSchedulerILi128ELi48ELi128ELi128ELb1ELb1ELb0ELb1ELb1ELb1EEEEEEEEEvNT_6ParamsE,"",@"SHT_CUDA_INFO"
	.sectionflags	@""
	.align	4


	//----- nvinfo : EIATTR_CUDA_API_VERSION
	.align		4
        /*0000*/ 	.byte	0x04, 0x37
        /*0002*/ 	.short	(.L_204 - .L_203)
.L_203:
        /*0004*/ 	.word	0x00000082


	//----- nvinfo : EIATTR_KPARAM_INFO
	.align		4
.L_204:
        /*0008*/ 	.byte	0x04, 0x17
        /*000a*/ 	.short	(.L_206 - .L_205)
.L_205:
        /*000c*/ 	.word	0x00000000
        /*0010*/ 	.short	0x0000
        /*0012*/ 	.short	0x0000
        /*0014*/ 	.byte	0x00, 0xf0, 0xe1, 0x10


	//----- nvinfo : EIATTR_SPARSE_MMA_MASK
	.align		4
.L_206:
        /*0018*/ 	.byte	0x03, 0x50
        /*001a*/ 	.short	0x0000


	//----- nvinfo : EIATTR_MAXREG_COUNT
	.align		4
        /*001c*/ 	.byte	0x03, 0x1b
        /*001e*/ 	.short	0x00ff


	//----- nvinfo : EIATTR_MERCURY_ISA_VERSION
	.align		4
        /*0020*/ 	.byte	0x03, 0x5f
        /*0022*/ 	.short	0x0101


	//----- nvinfo : EIATTR_VRC_CTA_INIT_COUNT
	.align		4
        /*0024*/ 	.byte	0x02, 0x4a
	.zero		1
	.zero		1


	//----- nvinfo : EIATTR_EXIT_INSTR_OFFSETS
	.align		4
        /*0028*/ 	.byte	0x04, 0x1c
        /*002a*/ 	.short	(.L_208 - .L_207)


	//   ....[0]....
.L_207:
        /*002c*/ 	.word	0x00000010


	//----- nvinfo : EIATTR_MAX_THREADS
	.align		4
.L_208:
        /*0030*/ 	.byte	0x04, 0x05
        /*0032*/ 	.short	(.L_210 - .L_209)
.L_209:
        /*0034*/ 	.word	0x00000080
        /*0038*/ 	.word	0x00000001
        /*003c*/ 	.word	0x00000001


	//----- nvinfo : EIATTR_CBANK_PARAM_SIZE
	.align		4
.L_210:
        /*0040*/ 	.byte	0x03, 0x19
        /*0042*/ 	.short	0x0438


	//----- nvinfo : EIATTR_PARAM_CBANK
	.align		4
        /*0044*/ 	.byte	0x04, 0x0a
        /*0046*/ 	.short	(.L_212 - .L_211)
	.align		4
.L_211:
        /*0048*/ 	.word	index@(.nv.constant0._ZN7cutlass13device_kernelIN5flash19enable_sm80_to_sm89INS1_16FlashAttnFwdSm80INS1_25CollectiveMainloopFwdSm80ILi4ELi1ELb0EN4cute5tupleIJNS5_1CILi128EEENS7_ILi48EEENS7_ILi96EEEEEELi96ENS_10bfloat16_tEfNS_4arch4Sm80ELb1ELb0ELb1ELb1ELb1ELb0ELb1ELb1EEENS1_21CollectiveEpilogueFwdINS6_IJS8_SA_S9_EEENS6_IJNS7_ILi1EEESI_SI_EEESC_SE_Li128ELb1ELb1ELb1ELb0EEENS1_36VarlenDynamicPersistentTileSchedulerILi128ELi48ELi128ELi128ELb1ELb1ELb0ELb1ELb1ELb1EEEEEEEEEvNT_6ParamsE)
        /*004c*/ 	.short	0x0380
        /*004e*/ 	.short	0x0438


	//----- nvinfo : EIATTR_SW_WAR
	.align		4
.L_212:
        /*0050*/ 	.byte	0x04, 0x36
        /*0052*/ 	.short	(.L_214 - .L_213)
.L_213:
        /*0054*/ 	.word	0x00000008
.L_214:


//--------------------- .nv.info._ZN7cutlass13device_kernelIN5flash19enable_sm80_to_sm89INS1_16FlashAttnFwdSm80INS1_25CollectiveMainloopFwdSm80ILi4ELi1ELb0EN4cute5tupleIJNS5_1CILi128EEENS7_ILi48EEENS7_ILi96EEEEEELi96ENS_10bfloat16_tEfNS_4arch4Sm80ELb1ELb0ELb1ELb1ELb1ELb1ELb1ELb1EEENS1_21CollectiveEpilogueFwdINS6_IJS8_SA_S9_EEENS6_IJNS7_ILi1EEESI_SI_EEESC_SE_Li128ELb1ELb1ELb1ELb0EEENS1_36VarlenDynamicPersistentTileSchedulerILi128ELi48ELi128ELi128ELb1ELb1ELb0ELb1ELb1ELb1EEEEEEEEEvNT_6ParamsE --------------------------
	.section	.nv.info._ZN7cutlass13device_kernelIN5flash19enable_sm80_to_sm89INS1_16FlashAttnFwdSm80INS1_25CollectiveMainloopFwdSm80ILi4ELi1ELb0EN4cute5tupleIJNS5_1CILi128EEENS7_ILi48EEENS7_ILi96EEEEEELi96ENS_10bfloat16_tEfNS_4arch4Sm80ELb1ELb0ELb1ELb1ELb1ELb1ELb1ELb1EEENS1_21CollectiveEpilogueFwdINS6_IJS8_SA_S9_EEENS6_IJNS7_ILi1EEESI_SI_EEESC_SE_Li128ELb1ELb1ELb1ELb0EEENS1_36VarlenDynamicPersistentTileSchedulerILi128ELi48ELi128ELi128ELb1ELb1ELb0ELb1ELb1ELb1EEEEEEEEEvNT_6ParamsE,"",@"SHT_CUDA_INFO"
	.sectionflags	@""
	.align	4


	//----- nvinfo : EIATTR_CUDA_API_VERSION
	.align		4
        /*0000*/ 	.byte	0x04, 0x37
        /*0002*/ 	.short	(.L_216 - .L_215)
.L_215:
        /*0004*/ 	.word	0x00000082


	//----- nvinfo : EIATTR_KPARAM_INFO
	.align		4
.L_216:
        /*0008*/ 	.byte	0x04, 0x17
        /*000a*/ 	.short	(.L_218 - .L_217)
.L_217:
        /*000c*/ 	.word	0x00000000
        /*0010*/ 	.short	0x0000
        /*0012*/ 	.short	0x0000
        /*0014*/ 	.byte	0x00, 0xf0, 0xe1, 0x10


	//----- nvinfo : EIATTR_SPARSE_MMA_MASK
	.align		4
.L_218:
        /*0018*/ 	.byte	0x03, 0x50
        /*001a*/ 	.short	0x0000


	//----- nvinfo : EIATTR_MAXREG_COUNT
	.align		4
        /*001c*/ 	.byte	0x03, 0x1b
        /*001e*/ 	.short	0x00ff


	//----- nvinfo : EIATTR_MERCURY_ISA_VERSION
	.align		4
        /*0020*/ 	.byte	0x03, 0x5f
        /*0022*/ 	.short	0x0101


	//----- nvinfo : EIATTR_VRC_CTA_INIT_COUNT
	.align		4
        /*0024*/ 	.byte	0x02, 0x4a
	.zero		1
	.zero		1


	//----- nvinfo : EIATTR_EXIT_INSTR_OFFSETS
	.align		4
        /*0028*/ 	.byte	0x04, 0x1c
        /*002a*/ 	.short	(.L_220 - .L_219)


	//   ....[0]....
.L_219:
        /*002c*/ 	.word	0x00000010


	//----- nvinfo : EIATTR_MAX_THREADS
	.align		4
.L_220:
        /*0030*/ 	.byte	0x04, 0x05
        /*0032*/ 	.short	(.L_222 - .L_221)
.L_221:
        /*0034*/ 	.word	0x00000080
        /*0038*/ 	.word	0x00000001
        /*003c*/ 	.word	0x00000001


	//----- nvinfo : EIATTR_CBANK_PARAM_SIZE
	.align		4
.L_222:
        /*0040*/ 	.byte	0x03, 0x19
        /*0042*/ 	.short	0x0438


	//----- nvinfo : EIATTR_PARAM_CBANK
	.align		4
        /*0044*/ 	.byte	0x04, 0x0a
        /*0046*/ 	.short	(.L_224 - .L_223)
	.align		4
.L_223:
        /*0048*/ 	.word	index@(.nv.constant0._ZN7cutlass13device_kernelIN5flash19enable_sm80_to_sm89INS1_16FlashAttnFwdSm80INS1_25CollectiveMainloopFwdSm80ILi4ELi1ELb0EN4cute5tupleIJNS5_1CILi128EEENS7_ILi48EEENS7_ILi96EEEEEELi96ENS_10bfloat16_tEfNS_4arch4Sm80ELb1ELb0ELb1ELb1ELb1ELb1ELb1ELb1EEENS1_21CollectiveEpilogueFwdINS6_IJS8_SA_S9_EEENS6_IJNS7_ILi1EEESI_SI_EEESC_SE_Li128ELb1ELb1ELb1ELb0EEENS1_36VarlenDynamicPersistentTileSchedulerILi128ELi48ELi128ELi128ELb1ELb1ELb0ELb1ELb1ELb1EEEEEEEEEvNT_6ParamsE)
        /*004c*/ 	.short	0x0380
        /*004e*/ 	.short	0x0438


	//----- nvinfo : EIATTR_SW_WAR
	.align		4
.L_224:
        /*0050*/ 	.byte	0x04, 0x36
        /*0052*/ 	.short	(.L_226 - .L_225)
.L_225:
        /*0054*/ 	.word	0x00000008
.L_226:


//--------------------- .nv.info._ZN7cutlass13device_kernelIN5flash19enable_sm80_to_sm89INS1_16FlashAttnFwdSm80INS1_25CollectiveMainloopFwdSm80ILi4ELi1ELb0EN4cute5tupleIJNS5_1CILi128EEENS7_ILi64EEENS7_ILi96EEEEEELi96ENS_10bfloat16_tEfNS_4arch4Sm80ELb0ELb0ELb0ELb0ELb1ELb0ELb1ELb1EEENS1_21CollectiveEpilogueFwdINS6_IJS8_SA_S9_EEENS6_IJNS7_ILi1EEESI_SI_EEESC_SE_Li128ELb0ELb1ELb1ELb0EEENS1_19SingleTileSchedulerILb0ELb1ELb1ELi128EEEEEEEEEvNT_6ParamsE --------------------------
	.section	.nv.info._ZN7cutlass13device_kernelIN5flash19enable_sm80_to_sm89INS1_16FlashAttnFwdSm80INS1_25CollectiveMainloopFwdSm80ILi4ELi1ELb0EN4cute5tupleIJNS5_1CILi128EEENS7_ILi64EEENS7_ILi96EEEEEELi96ENS_10bfloat16_tEfNS_4arch4Sm80ELb0ELb0ELb0ELb0ELb1ELb0ELb1ELb1EEENS1_21CollectiveEpilogueFwdINS6_IJS8_SA_S9_EEENS6_IJNS7_ILi1EEESI_SI_EEESC_SE_Li128ELb0ELb1ELb1ELb0EEENS1_19SingleTileSchedulerILb0ELb1ELb1ELi128EEEEEEEEEvNT_6ParamsE,"",@"SHT_CUDA_INFO"
	.sectionflags	@""
	.align	4


	//----- nvinfo : EIATTR_CUDA_API_VERSION
	.align		4
        /*0000*/ 	.byte	0x04, 0x37
        /*0002*/ 	.short	(.L_228 - .L_227)
.L_227:
        /*0004*/ 	.word	0x00000082


	//----- nvinfo : EIATTR_KPARAM_INFO
	.align		4
.L_228:
        /*0008*/ 	.byte	0x04, 0x17
        /*000a*/ 	.short	(.L_230 - .L_229)
.L_229:
        /*000c*/ 	.word	0x00000000
        /*0010*/ 	.short	0x0000
        /*0012*/ 	.short	0x0000
        /*0014*/ 	.byte	0x00, 0xf0, 0x61, 0x10


	//----- nvinfo : EIATTR_SPARSE_MMA_MASK
	.align		4
.L_230:
        /*0018*/ 	.byte	0x03, 0x50
        /*001a*/ 	.short	0x0000


	//----- nvinfo : EIATTR_MAXREG_COUNT
	.align		4
        /*001c*/ 	.byte	0x03, 0x1b
        /*001e*/ 	.short	0x00ff


	//----- nvinfo : EIATTR_MERCURY_ISA_VERSION
	.align		4
        /*0020*/ 	.byte	0x03, 0x5f
        /*0022*/ 	.short	0x0101


	//----- nvinfo : EIATTR_VRC_CTA_INIT_COUNT
	.align		4
        /*0024*/ 	.byte	0x02, 0x4a
	.zero		1
	.zero		1


	//----- nvinfo : EIATTR_EXIT_INSTR_OFFSETS
	.align		4
        /*0028*/ 	.byte	0x04, 0x1c
        /*002a*/ 	.short	(.L_232 - .L_231)


	//   ....[0]....
.L_231:
        /*002c*/ 	.word	0x00000010


	//----- nvinfo : EIATTR_MAX_THREADS
	.align		4
.L_232:
        /*0030*/ 	.byte	0x04, 0x05
        /*0032*/ 	.short	(.L_234 - .L_233)
.L_233:
        /*0034*/ 	.word	0x00000080
        /*0038*/ 	.word	0x00000001
        /*003c*/ 	.word	0x00000001


	//----- nvinfo : EIATTR_CBANK_PARAM_SIZE
	.align		4
.L_234:
        /*0040*/ 	.byte	0x03, 0x19
        /*0042*/ 	.short	0x0418


	//----- nvinfo : EIATTR_PARAM_CBANK
	.align		4
        /*0044*/ 	.byte	0x04, 0x0a
        /*0046*/ 	.short	(.L_236 - .L_235)
	.align		4
.L_235:
        /*0048*/ 	.word	index@(.nv.constant0._ZN7cutlass13device_kernelIN5flash19enable_sm80_to_sm89INS1_16FlashAttnFwdSm80INS1_25CollectiveMainloopFwdSm80ILi4ELi1ELb0EN4cute5tupleIJNS5_1CILi128EEENS7_ILi64EEENS7_ILi96EEEEEELi96ENS_10bfloat16_tEfNS_4arch4Sm80ELb0ELb0ELb0ELb0ELb1ELb0ELb1ELb1EEENS1_21CollectiveEpilogueFwdINS6_IJS8_SA_S9_EEENS6_IJNS7_ILi1EEESI_SI_EEESC_SE_Li128ELb0ELb1ELb1ELb0EEENS1_19SingleTileSchedulerILb0ELb1ELb1ELi128EEEEEEEEEvNT_6ParamsE)
        /*004c*/ 	.short	0x0380
        /*004e*/ 	.short	0x0418


	//----- nvinfo : EIATTR_SW_WAR
	.align		4
.L_236:
        /*0050*/ 	.byte	0x04, 0x36
        /*0052*/ 	.short	(.L_238 - .L_237)
.L_237:
        /*0054*/ 	.word	0x00000008
.L_238:


//--------------------- .nv.info._ZN7cutlass13device_kernelIN5flash19enable_sm80_to_sm89INS1_16FlashAttnFwdSm80INS1_25CollectiveMainloopFwdSm80ILi4ELi1ELb0EN4cute5tupleIJNS5_1CILi128EEENS7_ILi48EEENS7_ILi96EEEEEELi96ENS_10bfloat16_tEfNS_4arch4Sm80ELb0ELb0ELb0ELb1ELb1ELb0ELb1ELb1EEENS1_21CollectiveEpilogueFwdINS6_IJS8_SA_S9_EEENS6_IJNS7_ILi1EEESI_SI_EEESC_SE_Li128ELb1ELb1ELb1ELb0EEENS1_36VarlenDynamicPersistentTileSchedulerILi128ELi48ELi128ELi128ELb1ELb1ELb0ELb0ELb1ELb1EEEEEEEEEvNT_6ParamsE --------------------------
	.section	.nv.info._ZN7cutlass13device_kernelIN5flash19enable_sm80_to_sm89INS1_16FlashAttnFwdSm80INS1_25CollectiveMainloopFwdSm80ILi4ELi1ELb0EN4cute5tupleIJNS5_1CILi128EEENS7_ILi48EEENS7_ILi96EEEEEELi96ENS_10bfloat16_tEfNS_4arch4Sm80ELb0ELb0ELb0ELb1ELb1ELb0ELb1ELb1EEENS1_21CollectiveEpilogueFwdINS6_IJS8_SA_S9_EEENS6_IJNS7_ILi1EEESI_SI_EEESC_SE_Li128ELb1ELb1ELb1ELb0EEENS1_36VarlenDynamicPersistentTileSchedulerILi128ELi48ELi128ELi128ELb1ELb1ELb0ELb0ELb1ELb1EEEEEEEEEvNT_6ParamsE,"",@"SHT_CUDA_INFO"
	.sectionflags	@""
	.align	4


	//----- nvinfo : EIATTR_CUDA_API_VERSION
	.align		4
        /*0000*/ 	.byte	0x04, 0x37
        /*0002*/ 	.short	(.L_240 - .L_239)
.L_239:
        /*0004*/ 	.word	0x00000082


	//----- nvinfo : EIATTR_KPARAM_INFO
	.align		4
.L_240:
        /*0008*/ 	.byte	0x04, 0x17
        /*000a*/ 	.short	(.L_242 - .L_241)
.L_241:
        /*000c*/ 	.word	0x00000000
        /*0010*/ 	.short	0x0000
        /*0012*/ 	.short	0x0000
        /*0014*/ 	.byte	0x00, 0xf0, 0xe1, 0x10


	//----- nvinfo : EIATTR_SPARSE_MMA_MASK
	.align		4
.L_242:
        /*0018*/ 	.byte	0x03, 0x50
        /*001a*/ 	.short	0x0000


	//----- nvinfo : EIATTR_MAXREG_COUNT
	.align		4
        /*001c*/ 	.byte	0x03, 0x1b
        /*001e*/ 	.short	0x00ff


	//----- nvinfo : EIATTR_MERCURY_ISA_VERSION
	.align		4
        /*0020*/ 	.byte	0x03, 0x5f
        /*0022*/ 	.short	0x0101


	//----- nvinfo : EIATTR_VRC_CTA_INIT_COUNT
	.align		4
        /*0024*/ 	.byte	0x02, 0x4a
	.zero		1
	.zero		1


	//----- nvinfo : EIATTR_EXIT_INSTR_OFFSETS
	.align		4
        /*0028*/ 	.byte	0x04, 0x1c
        /*002a*/ 	.short	(.L_244 - .L_243)


	//   ....[0]....
.L_243:
        /*002c*/ 	.word	0x00000010


	//----- nvinfo : EIATTR_MAX_THREADS
	.align		4
.L_244:
        /*0030*/ 	.byte	0x04, 0x05
        /*0032*/ 	.short	(.L_246 - .L_245)
.L_245:
        /*0034*/ 	.word	0x00000080
        /*0038*/ 	.word	0x00000001
        /*003c*/ 	.word	0x00000001


	//----- nvinfo : EIATTR_CBANK_PARAM_SIZE
	.align		4
.L_246:
        /*0040*/ 	.byte	0x03, 0x19
        /*0042*/ 	.short	0x0438


	//----- nvinfo : EIATTR_PARAM_CBANK
	.align		4
        /*0044*/ 	.byte	0x04, 0x0a
        /*0046*/ 	.short	(.L_248 - .L_247)
	.align		4
.L_247:
        /*0048*/ 	.word	index@(.nv.constant0._ZN7cutlass13device_kernelIN5flash19enable_sm80_to_sm89INS1_16FlashAttnFwdSm80INS1_25CollectiveMainloopFwdSm80ILi4ELi1ELb0EN4cute5tupleIJNS5_1CILi128EEENS7_ILi48EEENS7_ILi96EEEEEELi96ENS_10bfloat16_tEfNS_4arch4Sm80ELb0ELb0ELb0ELb1ELb1ELb0ELb1ELb1EEENS1_21CollectiveEpilogueFwdINS6_IJS8_SA_S9_EEENS6_IJNS7_ILi1EEESI_SI_EEESC_SE_Li128ELb1ELb1ELb1ELb0EEENS1_36VarlenDynamicPersistentTileSchedulerILi128ELi48ELi128ELi128ELb1ELb1ELb0ELb0ELb1ELb1EEEEEEEEEvNT_6ParamsE)
        /*004c*/ 	.short	0x0380
        /*004e*/ 	.short	0x0438


	//----- nvinfo : EIATTR_SW_WAR
	.align		4
.L_248:
        /*0050*/ 	.byte	0x04, 0x36
        /*0052*/ 	.short	(.L_250 - .L_249)
.L_249:
        /*0054*/ 	.word	0x00000008
.L_250:


//--------------------- .nv.info._ZN7cutlass13device_kernelIN5flash19enable_sm80_to_sm89INS1_16FlashAttnFwdSm80INS1_25CollectiveMainloopFwdSm80ILi4ELi1ELb0EN4cute5tupleIJNS5_1CILi128EEENS7_ILi48EEENS7_ILi96EEEEEELi96ENS_10bfloat16_tEfNS_4arch4Sm80ELb0ELb0ELb0ELb1ELb1ELb1ELb1ELb1EEENS1_21CollectiveEpilogueFwdINS6_IJS8_SA_S9_EEENS6_IJNS7_ILi1EEESI_SI_EEESC_SE_Li128ELb1ELb1ELb1ELb0EEENS1_36VarlenDynamicPersistentTileSchedulerILi128ELi48ELi128ELi128ELb1ELb1ELb0ELb0ELb1ELb1EEEEEEEEEvNT_6ParamsE --------------------------
	.section	.nv.info._ZN7cutlass13device_kernelIN5flash19enable_sm80_to_sm89INS1_16FlashAttnFwdSm80INS1_25CollectiveMainloopFwdSm80ILi4ELi1ELb0EN4cute5tupleIJNS5_1CILi128EEENS7_ILi48EEENS7_ILi96EEEEEELi96ENS_10bfloat16_tEfNS_4arch4Sm80ELb0ELb0ELb0ELb1ELb1ELb1ELb1ELb1EEENS1_21CollectiveEpilogueFwdINS6_IJS8_SA_S9_EEENS6_IJNS7_ILi1EEESI_SI_EEESC_SE_Li128ELb1ELb1ELb1ELb0EEENS1_36VarlenDynamicPersistentTileSchedulerILi128ELi48ELi128ELi128ELb1ELb1ELb0ELb0ELb1ELb1EEEEEEEEEvNT_6ParamsE,"",@"SHT_CUDA_INFO"
	.sectionflags	@""
	.align	4


	//----- nvinfo : EIATTR_CUDA_API_VERSION
	.align		4
        /*0000*/ 	.byte	0x04, 0x37
        /*0002*/ 	.short	(.L_252 - .L_251)
.L_251:
        /*0004*/ 	.word	0x00000082


	//----- nvinfo : EIATTR_KPARAM_INFO
	.align		4
.L_252:
        /*0008*/ 	.byte	0x04, 0x17
        /*000a*/ 	.short	(.L_254 - .L_253)
.L_253:
        /*000c*/ 	.word	0x00000000
        /*0010*/ 	.short	0x0000
        /*0012*/ 	.short	0x0000
        /*0014*/ 	.byte	0x00, 0xf0, 0xe1, 0x10


	//----- nvinfo : EIATTR_SPARSE_MMA_MASK
	.align		4
.L_254:
        /*0018*/ 	.byte	0x03, 0x50
        /*001a*/ 	.short	0x0000


	//----- nvinfo : EIATTR_MAXREG_COUNT
	.align		4
        /*001c*/ 	.byte	0x03, 0x1b
        /*001e*/ 	.short	0x00ff


	//----- nvinfo : EIATTR_MERCURY_ISA_VERSION
	.align		4
        /*0020*/ 	.byte	0x03, 0x5f
        /*0022*/ 	.short	0x0101


	//----- nvinfo : EIATTR_VRC_CTA_INIT_COUNT
	.align		4
        /*0024*/ 	.byte	0x02, 0x4a
	.zero		1
	.zero		1


	//----- nvinfo : EIATTR_EXIT_INSTR_OFFSETS
	.align		4
        /*0028*/ 	.byte	0x04, 0x1c
        /*002a*/ 	.short	(.L_256 - .L_255)


	//   ....[0]....
.L_255:
        /*002c*/ 	.word	0x00000010


	//----- nvinfo : EIATTR_MAX_THREADS
	.align		4
.L_256:
        /*0030*/ 	.byte	0x04, 0x05
        /*0032*/ 	.short	(.L_258 - .L_257)
.L_257:
        /*0034*/ 	.word	0x00000080
        /*0038*/ 	.word	0x00000001
        /*003c*/ 	.word	0x00000001


	//----- nvinfo : EIATTR_CBANK_PARAM_SIZE
	.align		4
.L_258:
        /*0040*/ 	.byte	0x03, 0x19
        /*0042*/ 	.short	0x0438


	//----- nvinfo : EIATTR_PARAM_CBANK
	.align		4
        /*0044*/ 	.byte	0x04, 0x0a
        /*0046*/ 	.short	(.L_260 - .L_259)
	.align		4
.L_259:
        /*0048*/ 	.word	index@(.nv.constant0._ZN7cutlass13device_kernelIN5flash19enable_sm80_to_sm89INS1_16FlashAttnFwdSm80INS1_25CollectiveMainloopFwdSm80ILi4ELi1ELb0EN4cute5tupleIJNS5_1CILi128EEENS7_ILi48EEENS7_ILi96EEEEEELi96ENS_10bfloat16_tEfNS_4arch4Sm80ELb0ELb0ELb0ELb1ELb1ELb1ELb1ELb1EEENS1_21CollectiveEpilogueFwdINS6_IJS8_SA_S9_EEENS6_IJNS7_ILi1EEESI_SI_EEESC_SE_Li128ELb1ELb1ELb1ELb0EEENS1_36VarlenDynamicPersistentTileSchedulerILi128ELi48ELi128ELi128ELb1ELb1ELb0ELb0ELb1ELb1EEEEEEEEEvNT_6ParamsE)
        /*004c*/ 	.short	0x0380
        /*004e*/ 	.short	0x0438


	//----- nvinfo : EIATTR_SW_WAR
	.align		4
.L_260:
        /*0050*/ 	.byte	0x04, 0x36
        /*0052*/ 	.short	(.L_262 - .L_261)
.L_261:
        /*0054*/ 	.word	0x00000008
.L_262:


//--------------------- .nv.info._ZN7cutlass13device_kernelIN5flash19enable_sm80_to_sm89INS1_16FlashAttnFwdSm80INS1_25CollectiveMainloopFwdSm80ILi4ELi1ELb0EN4cute5tupleIJNS5_1CILi128EEENS7_ILi48EEENS7_ILi96EEEEEELi96ENS_10bfloat16_tEfNS_4arch4Sm80ELb0ELb1ELb0ELb0ELb1ELb0ELb1ELb1EEENS1_21CollectiveEpilogueFwdINS6_IJS8_SA_S9_EEENS6_IJNS7_ILi1EEESI_SI_EEESC_SE_Li128ELb0ELb1ELb1ELb0EEENS1_19SingleTileSchedulerILb0ELb1ELb1ELi128EEEEEEEEEvNT_6ParamsE --------------------------
	.section	.nv.info._ZN7cutlass13device_kernelIN5flash19enable_sm80_to_sm89INS1_16FlashAttnFwdSm80INS1_25CollectiveMainloopFwdSm80ILi4ELi1ELb0EN4cute5tupleIJNS5_1CILi128EEENS7_ILi48EEENS7_ILi96EEEEEELi96ENS_10bfloat16_tEfNS_4arch4Sm80ELb0ELb1ELb0ELb0ELb1ELb0ELb1ELb1EEENS1_21CollectiveEpilogueFwdINS6_IJS8_SA_S9_EEENS6_IJNS7_ILi1EEESI_SI_EEESC_SE_Li128ELb0ELb1ELb1ELb0EEENS1_19SingleTileSchedulerILb0ELb1ELb1ELi128EEEEEEEEEvNT_6ParamsE,"",@"SHT_CUDA_INFO"
	.sectionflags	@""
	.align	4


	//----- nvinfo : EIATTR_CUDA_API_VERSION
	.align		4
        /*0000*/ 	.byte	0x04, 0x37
        /*0002*/ 	.short	(.L_264 - .L_263)
.L_263:
        /*0004*/ 	.word	0x00000082


	//----- nvinfo : EIATTR_KPARAM_INFO
	.align		4
.L_264:
        /*0008*/ 	.byte	0x04, 0x17
        /*000a*/ 	.short	(.L_266 - .L_265)
.L_265:
        /*000c*/ 	.word	0x00000000
        /*0010*/ 	.short	0x0000
        /*0012*/ 	.short	0x0000
        /*0014*/ 	.byte	0x00, 0xf0, 0x61, 0x10


	//----- nvinfo : EIATTR_SPARSE_MMA_MASK
	.align		4
.L_266:
        /*0018*/ 	.byte	0x03, 0x50
        /*001a*/ 	.short	0x0000


	//----- nvinfo : EIATTR_MAXREG_COUNT
	.align		4
        /*001c*/ 	.byte	0x03, 0x1b
        /*001e*/ 	.short	0x00ff


	//----- nvinfo : EIATTR_MERCURY_ISA_VERSION
	.align		4
        /*0020*/ 	.byte	0x03, 0x5f
        /*0022*/ 	.short	0x0101


	//----- nvinfo : EIATTR_VRC_CTA_INIT_COUNT
	.align		4
        /*0024*/ 	.byte	0x02, 0x4a
	.zero		1
	.zero		1


	//----- nvinfo : EIATTR_EXIT_INSTR_OFFSETS
	.align		4
        /*0028*/ 	.byte	0x04, 0x1c
        /*002a*/ 	.short	(.L_268 - .L_267)


	//   ....[0]....
.L_267:
        /*002c*/ 	.word	0x00000010


	//----- nvinfo : EIATTR_MAX_THREADS
	.align		4
.L_268:
        /*0030*/ 	.byte	0x04, 0x05
        /*0032*/ 	.short	(.L_270 - .L_269)
.L_269:
        /*0034*/ 	.word	0x00000080
        /*0038*/ 	.word	0x00000001
        /*003c*/ 	.word	0x00000001


	//----- nvinfo : EIATTR_CBANK_PARAM_SIZE
	.align		4
.L_270:
        /*0040*/ 	.byte	0x03, 0x19
        /*0042*/ 	.short	0x0418


	//----- nvinfo : EIATTR_PARAM_CBANK
	.align		4
        /*0044*/ 	.byte	0x04, 0x0a
        /*0046*/ 	.short	(.L_272 - .L_271)
	.align		4
.L_271:
        /*0048*/ 	.word	index@(.nv.constant0._ZN7cutlass13device_kernelIN5flash19enable_sm80_to_sm89INS1_16FlashAttnFwdSm80INS1_25CollectiveMainloopFwdSm80ILi4ELi1ELb0EN4cute5tupleIJNS5_1CILi128EEENS7_ILi48EEENS7_ILi96EEEEEELi96ENS_10bfloat16_tEfNS_4arch4Sm80ELb0ELb1ELb0ELb0ELb1ELb0ELb1ELb1EEENS1_21CollectiveEpilogueFwdINS6_IJS8_SA_S9_EEENS6_IJNS7_ILi1EEESI_SI_EEESC_SE_Li128ELb0ELb1ELb1ELb0EEENS1_19SingleTileSchedulerILb0ELb1ELb1ELi128EEEEEEEEEvNT_6ParamsE)
        /*004c*/ 	.short	0x0380
        /*004e*/ 	.short	0x0418


	//----- nvinfo : EIATTR_SW_WAR
	.align		4
.L_272:
        /*0050*/ 	.byte	0x04, 0x36
        /*0052*/ 	.short	(.L_274 - .L_273)
.L_273:
        /*0054*/ 	.word	0x00000008
.L_274:


//--------------------- .nv.info._ZN7cutlass13device_kernelIN5flash19enable_sm80_to_sm89INS1_16FlashAttnFwdSm80INS1_25CollectiveMainloopFwdSm80ILi4ELi1ELb0EN4cute5tupleIJNS5_1CILi128EEENS7_ILi48EEENS7_ILi96EEEEEELi96ENS_10bfloat16_tEfNS_4arch4Sm80ELb0ELb1ELb0ELb1ELb1ELb0ELb1ELb1EEENS1_21CollectiveEpilogueFwdINS6_IJS8_SA_S9_EEENS6_IJNS7_ILi1EEESI_SI_EEESC_SE_Li128ELb1ELb1ELb1ELb0EEENS1_36VarlenDynamicPersistentTileSchedulerILi128ELi48ELi128ELi128ELb1ELb1ELb0ELb1ELb0ELb1EEEEEEEEEvNT_6ParamsE --------------------------
	.section	.nv.info._ZN7cutlass13device_kernelIN5flash19enable_sm80_to_sm89INS1_16FlashAttnFwdSm80INS1_25CollectiveMainloopFwdSm80ILi4ELi1ELb0EN4cute5tupleIJNS5_1CILi128EEENS7_ILi48EEENS7_ILi96EEEEEELi96ENS_10bfloat16_tEfNS_4arch4Sm80ELb0ELb1ELb0ELb1ELb1ELb0ELb1ELb1EEENS1_21CollectiveEpilogueFwdINS6_IJS8_SA_S9_EEENS6_IJNS7_ILi1EEESI_SI_EEESC_SE_Li128ELb1ELb1ELb1ELb0EEENS1_36VarlenDynamicPersistentTileSchedulerILi128ELi48ELi128ELi128ELb1ELb1ELb0ELb1ELb0ELb1EEEEEEEEEvNT_6ParamsE,"",@"SHT_CUDA_INFO"
	.sectionflags	@""
	.align	4


	//----- nvinfo : EIATTR_CUDA_API_VERSION
	.align		4
        /*0000*/ 	.byte	0x04, 0x37
        /*0002*/ 	.short	(.L_276 - .L_275)
.L_275:
        /*0004*/ 	.word	0x00000082


	//----- nvinfo : EIATTR_KPARAM_INFO
	.align		4
.L_276:
        /*0008*/ 	.byte	0x04, 0x17
        /*000a*/ 	.short	(.L_278 - .L_277)
.L_277:
        /*000c*/ 	.word	0x00000000
        /*0010*/ 	.short	0x0000
        /*0012*/ 	.short	0x0000
        /*0014*/ 	.byte	0x00, 0xf0, 0xe1, 0x10


	//----- nvinfo : EIATTR_SPARSE_MMA_MASK
	.align		4
.L_278:
        /*0018*/ 	.byte	0x03, 0x50
        /*001a*/ 	.short	0x0000


	//----- nvinfo : EIATTR_MAXREG_COUNT
	.align		4
        /*001c*/ 	.byte	0x03, 0x1b
        /*001e*/ 	.short	0x00ff


	//----- nvinfo : EIATTR_MERCURY_ISA_VERSION
	.align		4
        /*0020*/ 	.byte	0x03, 0x5f
        /*0022*/ 	.short	0x0101


	//----- nvinfo : EIATTR_VRC_CTA_INIT_COUNT
	.align		4
        /*0024*/ 	.byte	0x02, 0x4a
	.zero		1
	.zero		1


	//----- nvinfo : EIATTR_EXIT_INSTR_OFFSETS
	.align		4
        /*0028*/ 	.byte	0x04, 0x1c
        /*002a*/ 	.short	(.L_280 - .L_279)


	//   ....[0]....
.L_279:
        /*002c*/ 	.word	0x00000010


	//----- nvinfo : EIATTR_MAX_THREADS
	.align		4
.L_280:
        /*0030*/ 	.byte	0x04, 0x05
        /*0032*/ 	.short	(.L_282 - .L_281)
.L_281:
        /*0034*/ 	.word	0x00000080
        /*0038*/ 	.word	0x00000001
        /*003c*/ 	.word	0x00000001


	//----- nvinfo : EIATTR_CBANK_PARAM_SIZE
	.align		4
.L_282:
        /*0040*/ 	.byte	0x03, 0x19
        /*0042*/ 	.short	0x0438


	//----- nvinfo : EIATTR_PARAM_CBANK
	.align		4
        /*0044*/ 	.byte	0x04, 0x0a
        /*0046*/ 	.short	(.L_284 - .L_283)
	.align		4
.L_283:
        /*0048*/ 	.word	index@(.nv.constant0._ZN7cutlass13device_kernelIN5flash19enable_sm80_to_sm89INS1_16FlashAttnFwdSm80INS1_25CollectiveMainloopFwdSm80ILi4ELi1ELb0EN4cute5tupleIJNS5_1CILi128EEENS7_ILi48EEENS7_ILi96EEEEEELi96ENS_10bfloat16_tEfNS_4arch4Sm80ELb0ELb1ELb0ELb1ELb1ELb0ELb1ELb1EEENS1_21CollectiveEpilogueFwdINS6_IJS8_SA_S9_EEENS6_IJNS7_ILi1EEESI_SI_EEESC_SE_Li128ELb1ELb1ELb1ELb0EEENS1_36VarlenDynamicPersistentTileSchedulerILi128ELi48ELi128ELi128ELb1ELb1ELb0ELb1ELb0ELb1EEEEEEEEEvNT_6ParamsE)
        /*004c*/ 	.short	0x0380
        /*004e*/ 	.short	0x0438


	//----- nvinfo : EIATTR_SW_WAR
	.align		4
.L_284:
        /*0050*/ 	.byte	0x04, 0x36
        /*0052*/ 	.short	(.L_286 - .L_285)
.L_285:
        /*0054*/ 	.word	0x00000008
.L_286:


//--------------------- .nv.info._ZN7cutlass13device_kernelIN5flash19enable_sm80_to_sm89INS1_16FlashAttnFwdSm80INS1_25CollectiveMainloopFwdSm80ILi4ELi1ELb0EN4cute5tupleIJNS5_1CILi128EEENS7_ILi48EEENS7_ILi96EEEEEELi96ENS_10bfloat16_tEfNS_4arch4Sm80ELb0ELb1ELb0ELb1ELb1ELb1ELb1ELb1EEENS1_21CollectiveEpilogueFwdINS6_IJS8_SA_S9_EEENS6_IJNS7_ILi1EEESI_SI_EEESC_SE_Li128ELb1ELb1ELb1ELb0EEENS1_36VarlenDynamicPersistentTileSchedulerILi128ELi48ELi128ELi128ELb1ELb1ELb0ELb1ELb0ELb1EEEEEEEEEvNT_6ParamsE --------------------------
	.section	.nv.info._ZN7cutlass13device_kernelIN5flash19enable_sm80_to_sm89INS1_16FlashAttnFwdSm80INS1_25CollectiveMainloopFwdSm80ILi4ELi1ELb0EN4cute5tupleIJNS5_1CILi128EEENS7_ILi48EEENS7_ILi96EEEEEELi96ENS_10bfloat16_tEfNS_4arch4Sm80ELb0ELb1ELb0ELb1ELb1ELb1ELb1ELb1EEENS1_21CollectiveEpilogueFwdINS6_IJS8_SA_S9_EEENS6_IJNS7_ILi1EEESI_SI_EEESC_SE_Li128ELb1ELb1ELb1ELb0EEENS1_36VarlenDynamicPersistentTileSchedulerILi128ELi48ELi128ELi128ELb1ELb1ELb0ELb1ELb0ELb1EEEEEEEEEvNT_6ParamsE,"",@"SHT_CUDA_INFO"
	.sectionflags	@""
	.align	4


	//----- nvinfo : EIATTR_CUDA_API_VERSION
	.align		4
        /*0000*/ 	.byte	0x04, 0x37
        /*0002*/ 	.short	(.L_288 - .L_287)
.L_287:
        /*0004*/ 	.word	0x00000082


	//----- nvinfo : EIATTR_KPARAM_INFO
	.align		4
.L_288:
        /*0008*/ 	.byte	0x04, 0x17
        /*000a*/ 	.short	(.L_290 - .L_289)
.L_289:
        /*000c*/ 	.word	0x00000000
        /*0010*/ 	.short	0x0000
        /*0012*/ 	.short	0x0000
        /*0014*/ 	.byte	0x00, 0xf0, 0xe1, 0x10


	//----- nvinfo : EIATTR_SPARSE_MMA_MASK
	.align		4
.L_290:
        /*0018*/ 	.byte	0x03, 0x50
        /*001a*/ 	.short	0x0000


	//----- nvinfo : EIATTR_MAXREG_COUNT
	.align		4
        /*001c*/ 	.byte	0x03, 0x1b
        /*001e*/ 	.short	0x00ff


	//----- nvinfo : EIATTR_MERCURY_ISA_VERSION
	.align		4
        /*0020*/ 	.byte	0x03, 0x5f
        /*0022*/ 	.short	0x0101


	//----- nvinfo : EIATTR_VRC_CTA_INIT_COUNT
	.align		4
        /*0024*/ 	.byte	0x02, 0x4a
	.zero		1
	.zero		1


	//----- nvinfo : EIATTR_EXIT_INSTR_OFFSETS
	.align		4
        /*0028*/ 	.byte	0x04, 0x1c
        /*002a*/ 	.short	(.L_292 - .L_291)


	//   ....[0]....
.L_291:
        /*002c*/ 	.word	0x00000010


	//----- nvinfo : EIATTR_MAX_THREADS
	.align		4
.L_292:
        /*0030*/ 	.byte	0x04, 0x05
        /*0032*/ 	.short	(.L_294 - .L_293)
.L_293:
        /*0034*/ 	.word	0x00000080
        /*0038*/ 	.word	0x00000001
        /*003c*/ 	.word	0x00000001


	//----- nvinfo : EIATTR_CBANK_PARAM_SIZE
	.align		4
.L_294:
        /*0040*/ 	.byte	0x03, 0x19
        /*0042*/ 	.short	0x0438


	//----- nvinfo : EIATTR_PARAM_CBANK
	.align		4
        /*0044*/ 	.byte	0x04, 0x0a
        /*0046*/ 	.short	(.L_296 - .L_295)
	.align		4
.L_295:
        /*0048*/ 	.word	index@(.nv.constant0._ZN7cutlass13device_kernelIN5flash19enable_sm80_to_sm89INS1_16FlashAttnFwdSm80INS1_25CollectiveMainloopFwdSm80ILi4ELi1ELb0EN4cute5tupleIJNS5_1CILi128EEENS7_ILi48EEENS7_ILi96EEEEEELi96ENS_10bfloat16_tEfNS_4arch4Sm80ELb0ELb1ELb0ELb1ELb1ELb1ELb1ELb1EEENS1_21CollectiveEpilogueFwdINS6_IJS8_SA_S9_EEENS6_IJNS7_ILi1EEESI_SI_EEESC_SE_Li128ELb1ELb1ELb1ELb0EEENS1_36VarlenDynamicPersistentTileSchedulerILi128ELi48ELi128ELi128ELb1ELb1ELb0ELb1ELb0ELb1EEEEEEEEEvNT_6ParamsE)
        /*004c*/ 	.short	0x0380
        /*004e*/ 	.short	0x0438


	//----- nvinfo : EIATTR_SW_WAR
	.align		4
.L_296:
        /*0050*/ 	.byte	0x04, 0x36
        /*0052*/ 	.short	(.L_298 - .L_297)
.L_297:
        /*0054*/ 	.word	0x00000008
.L_298:


//--------------------- .nv.info._ZN7cutlass13device_kernelIN5flash19enable_sm80_to_sm89INS1_16FlashAttnFwdSm80INS1_25CollectiveMainloopFwdSm80ILi4ELi1ELb0EN4cute5tupleIJNS5_1CILi128EEENS7_ILi64EEENS7_ILi96EEEEEELi96ENS_10bfloat16_tEfNS_4arch4Sm80ELb1ELb0ELb0ELb0ELb1ELb0ELb1ELb1EEENS1_21CollectiveEpilogueFwdINS6_IJS8_SA_S9_EEENS6_IJNS7_ILi1EEESI_SI_EEESC_SE_Li128ELb0ELb1ELb1ELb0EEENS1_30DynamicPersistentTileSchedulerILi128ELi128ELb1ELb1ELb0EEEEEEEEEvNT_6ParamsE --------------------------
	.section	.nv.info._ZN7cutlass13device_kernelIN5flash19enable_sm80_to_sm89INS1_16FlashAttnFwdSm80INS1_25CollectiveMainloopFwdSm80ILi4ELi1ELb0EN4cute5tupleIJNS5_1CILi128EEENS7_ILi64EEENS7_ILi96EEEEEELi96ENS_10bfloat16_tEfNS_4arch4Sm80ELb1ELb0ELb0ELb0ELb1ELb0ELb1ELb1EEENS1_21CollectiveEpilogueFwdINS6_IJS8_SA_S9_EEENS6_IJNS7_ILi1EEESI_SI_EEESC_SE_Li128ELb0ELb1ELb1ELb0EEENS1_30DynamicPersistentTileSchedulerILi128ELi128ELb1ELb1ELb0EEEEEEEEEvNT_6ParamsE,"",@"SHT_CUDA_INFO"
	.sectionflags	@""
	.align	4


	//----- nvinfo : EIATTR_CUDA_API_VERSION
	.align		4
        /*0000*/ 	.byte	0x04, 0x37
        /*0002*/ 	.short	(.L_300 - .L_299)
.L_299:
        /*0004*/ 	.word	0x00000082


	//----- nvinfo : EIATTR_KPARAM_INFO
	.align		4
.L_300:
        /*0008*/ 	.byte	0x04, 0x17
        /*000a*/ 	.short	(.L_302 - .L_301)
.L_301:
        /*000c*/ 	.word	0x00000000
        /*0010*/ 	.short	0x0000
        /*0012*/ 	.short	0x0000
        /*0014*/ 	.byte	0x00, 0xf0, 0xa1, 0x10


	//----- nvinfo : EIATTR_SPARSE_MMA_MASK
	.align		4
.L_302:
        /*0018*/ 	.byte	0x03, 0x50
        /*001a*/ 	.short	0x0000


	//----- nvinfo : EIATTR_MAXREG_COUNT
	.align		4
        /*001c*/ 	.byte	0x03, 0x1b
        /*001e*/ 	.short	0x00ff


	//----- nvinfo : EIATTR_MERCURY_ISA_VERSION
	.align		4
        /*0020*/ 	.byte	0x03, 0x5f
        /*0022*/ 	.short	0x0101


	//----- nvinfo : EIATTR_VRC_CTA_INIT_COUNT
	.align		4
        /*0024*/ 	.byte	0x02, 0x4a
	.zero		1
	.zero		1


	//----- nvinfo : EIATTR_EXIT_INSTR_OFFSETS
	.align		4
        /*0028*/ 	.byte	0x04, 0x1c
        /*002a*/ 	.short	(.L_304 - .L_303)


	//   ....[0]....
.L_303:
        /*002c*/ 	.word	0x00000010


	//----- nvinfo : EIATTR_MAX_THREADS
	.align		4
.L_304:
        /*0030*/ 	.byte	0x04, 0x05
        /*0032*/ 	.short	(.L_306 - .L_305)
.L_305:
        /*0034*/ 	.word	0x00000080
        /*0038*/ 	.word	0x00000001
        /*003c*/ 	.word	0x00000001


	//----- nvinfo : EIATTR_CBANK_PARAM_SIZE
	.align		4
.L_306:
        /*0040*/ 	.byte	0x03, 0x19
        /*0042*/ 	.short	0x0428


	//----- nvinfo : EIATTR_PARAM_CBANK
	.align		4
        /*0044*/ 	.byte	0x04, 0x0a
        /*0046*/ 	.short	(.L_308 - .L_307)
	.align		4
.L_307:
        /*0048*/ 	.word	index@(.nv.constant0._ZN7cutlass13device_kernelIN5flash19enable_sm80_to_sm89INS1_16FlashAttnFwdSm80INS1_25CollectiveMainloopFwdSm80ILi4ELi1ELb0EN4cute5tupleIJNS5_1CILi128EEENS7_ILi64EEENS7_ILi96EEEEEELi96ENS_10bfloat16_tEfNS_4arch4Sm80ELb1ELb0ELb0ELb0ELb1ELb0ELb1ELb1EEENS1_21CollectiveEpilogueFwdINS6_IJS8_SA_S9_EEENS6_IJNS7_ILi1EEESI_SI_EEESC_SE_Li128ELb0ELb1ELb1ELb0EEENS1_30DynamicPersistentTileSchedulerILi128ELi128ELb1ELb1ELb0EEEEEEEEEvNT_6ParamsE)
        /*004c*/ 	.short	0x0380
        /*004e*/ 	.short	0x0428


	//----- nvinfo : EIATTR_SW_WAR
	.align		4
.L_308:
        /*0050*/ 	.byte	0x04, 0x36
        /*0052*/ 	.short	(.L_310 - .L_309)
.L_309:
        /*0054*/ 	.word	0x00000008
.L_310:


//--------------------- .nv.info._ZN7cutlass13device_kernelIN5flash19enable_sm80_to_sm89INS1_16FlashAttnFwdSm80INS1_25CollectiveMainloopFwdSm80ILi4ELi1ELb0EN4cute5tupleIJNS5_1CILi128EEENS7_ILi48EEENS7_ILi96EEEEEELi96ENS_10bfloat16_tEfNS_4arch4Sm80ELb1ELb0ELb0ELb1ELb1ELb0ELb1ELb1EEENS1_21CollectiveEpilogueFwdINS6_IJS8_SA_S9_EEENS6_IJNS7_ILi1EEESI_SI_EEESC_SE_Li128ELb1ELb1ELb1ELb0EEENS1_36VarlenDynamicPersistentTileSchedulerILi128ELi48ELi128ELi128ELb1ELb1ELb0ELb1ELb1ELb1EEEEEEEEEvNT_6ParamsE --------------------------
	.section	.nv.info._ZN7cutlass13device_kernelIN5flash19enable_sm80_to_sm89INS1_16FlashAttnFwdSm80INS1_25CollectiveMainloopFwdSm80ILi4ELi1ELb0EN4cute5tupleIJNS5_1CILi128EEENS7_ILi48EEENS7_ILi96EEEEEELi96ENS_10bfloat16_tEfNS_4arch4Sm80ELb1ELb0ELb0ELb1ELb1ELb0ELb1ELb1EEENS1_21CollectiveEpilogueFwdINS6_IJS8_SA_S9_EEENS6_IJNS7_ILi1EEESI_SI_EEESC_SE_Li128ELb1ELb1ELb1ELb0EEENS1_36VarlenDynamicPersistentTileSchedulerILi128ELi48ELi128ELi128ELb1ELb1ELb0ELb1ELb1ELb1EEEEEEEEEvNT_6ParamsE,"",@"SHT_CUDA_INFO"
	.sectionflags	@""
	.align	4


	//----- nvinfo : EIATTR_CUDA_API_VERSION
	.align		4
        /*0000*/ 	.byte	0x04, 0x37
        /*0002*/ 	.short	(.L_312 - .L_311)
.L_311:
        /*0004*/ 	.word	0x00000082


	//----- nvinfo : EIATTR_KPARAM_INFO
	.align		4
.L_312:
        /*0008*/ 	.byte	0x04, 0x17
        /*000a*/ 	.short	(.L_314 - .L_313)
.L_313:
        /*000c*/ 	.word	0x00000000
        /*0010*/ 	.short	0x0000
        /*0012*/ 	.short	0x0000
        /*0014*/ 	.byte	0x00, 0xf0, 0xe1, 0x10


	//----- nvinfo : EIATTR_SPARSE_MMA_MASK
	.align		4
.L_314:
        /*0018*/ 	.byte	0x03, 0x50
        /*001a*/ 	.short	0x0000


	//----- nvinfo : EIATTR_MAXREG_COUNT
	.align		4
        /*001c*/ 	.byte	0x03, 0x1b
        /*001e*/ 	.short	0x00ff


	//----- nvinfo : EIATTR_MERCURY_ISA_VERSION
	.align		4
        /*0020*/ 	.byte	0x03, 0x5f
        /*0022*/ 	.short	0x0101


	//----- nvinfo : EIATTR_VRC_CTA_INIT_COUNT
	.align		4
        /*0024*/ 	.byte	0x02, 0x4a
	.zero		1
	.zero		1


	//----- nvinfo : EIATTR_EXIT_INSTR_OFFSETS
	.align		4
        /*0028*/ 	.byte	0x04, 0x1c
        /*002a*/ 	.short	(.L_316 - .L_315)


	//   ....[0]....
.L_315:
        /*002c*/ 	.word	0x00000010


	//----- nvinfo : EIATTR_MAX_THREADS
	.align		4
.L_316:
        /*0030*/ 	.byte	0x04, 0x05
        /*0032*/ 	.short	(.L_318 - .L_317)
.L_317:
        /*0034*/ 	.word	0x00000080
        /*0038*/ 	.word	0x00000001
        /*003c*/ 	.word	0x00000001


	//----- nvinfo : EIATTR_CBANK_PARAM_SIZE
	.align		4
.L_318:
        /*0040*/ 	.byte	0x03, 0x19
        /*0042*/ 	.short	0x0438


	//----- nvinfo : EIATTR_PARAM_CBANK
	.align		4
        /*0044*/ 	.byte	0x04, 0x0a
        /*0046*/ 	.short	(.L_320 - .L_319)
	.align		4
.L_319:
        /*0048*/ 	.word	index@(.nv.constant0._ZN7cutlass13device_kernelIN5flash19enable_sm80_to_sm89INS1_16FlashAttnFwdSm80INS1_25CollectiveMainloopFwdSm80ILi4ELi1ELb0EN4cute5tupleIJNS5_1CILi128EEENS7_ILi48EEENS7_ILi96EEEEEELi96ENS_10bfloat16_tEfNS_4arch4Sm80ELb1ELb0ELb0ELb1ELb1ELb0ELb1ELb1EEENS1_21CollectiveEpilogueFwdINS6_IJS8_SA_S9_EEENS6_IJNS7_ILi1EEESI_SI_EEESC_SE_Li128ELb1ELb1ELb1ELb0EEENS1_36VarlenDynamicPersistentTileSchedulerILi128ELi48ELi128ELi128ELb1ELb1ELb0ELb1ELb1ELb1EEEEEEEEEvNT_6ParamsE)
        /*004c*/ 	.short	0x0380
        /*004e*/ 	.short	0x0438


	//----- nvinfo : EIATTR_SW_WAR
	.align		4
.L_320:
        /*0050*/ 	.byte	0x04, 0x36
        /*0052*/ 	.short	(.L_322 - .L_321)
.L_321:
        /*0054*/ 	.word	0x00000008
.L_322:


//--------------------- .nv.info._ZN7cutlass13device_kernelIN5flash19enable_sm80_to_sm89INS1_16FlashAttnFwdSm80INS1_25CollectiveMainloopFwdSm80ILi4ELi1ELb0EN4cute5tupleIJNS5_1CILi128EEENS7_ILi48EEENS7_ILi96EEEEEELi96ENS_10bfloat16_tEfNS_4arch4Sm80ELb1ELb0ELb0ELb1ELb1ELb1ELb1ELb1EEENS1_21CollectiveEpilogueFwdINS6_IJS8_SA_S9_EEENS6_IJNS7_ILi1EEESI_SI_EEESC_SE_Li128ELb1ELb1ELb1ELb0EEENS1_36VarlenDynamicPersistentTileSchedulerILi128ELi48ELi128ELi128ELb1ELb1ELb0ELb1ELb1ELb1EEEEEEEEEvNT_6ParamsE --------------------------
	.section	.nv.info._ZN7cutlass13device_kernelIN5flash19enable_sm80_to_sm89INS1_16FlashAttnFwdSm80INS1_25CollectiveMainloopFwdSm80ILi4ELi1ELb0EN4cute5tupleIJNS5_1CILi128EEENS7_ILi48EEENS7_ILi96EEEEEELi96ENS_10bfloat16_tEfNS_4arch4Sm80ELb1ELb0ELb0ELb1ELb1ELb1ELb1ELb1EEENS1_21CollectiveEpilogueFwdINS6_IJS8_SA_S9_EEENS6_IJNS7_ILi1EEESI_SI_EEESC_SE_Li128ELb1ELb1ELb1ELb0EEENS1_36VarlenDynamicPersistentTileSchedulerILi128ELi48ELi128ELi128ELb1ELb1ELb0ELb1ELb1ELb1EEEEEEEEEvNT_6ParamsE,"",@"SHT_CUDA_INFO"
	.sectionflags	@""
	.align	4


	//----- nvinfo : EIATTR_CUDA_API_VERSION
	.align		4
        /*0000*/ 	.byte	0x04, 0x37
        /*0002*/ 	.short	(.L_324 - .L_323)
.L_323:
        /*0004*/ 	.word	0x00000082


	//----- nvinfo : EIATTR_KPARAM_INFO
	.align		4
.L_324:
        /*0008*/ 	.byte	0x04, 0x17
        /*000a*/ 	.short	(.L_326 - .L_325)
.L_325:
        /*000c*/ 	.word	0x00000000
        /*0010*/ 	.short	0x0000
        /*0012*/ 	.short	0x0000
        /*0014*/ 	.byte	0x00, 0xf0, 0xe1, 0x10


	//----- nvinfo : EIATTR_SPARSE_MMA_MASK
	.align		4
.L_326:
        /*0018*/ 	.byte	0x03, 0x50
        /*001a*/ 	.short	0x0000


	//----- nvinfo : EIATTR_MAXREG_COUNT
	.align		4
        /*001c*/ 	.byte	0x03, 0x1b
        /*001e*/ 	.short	0x00ff


	//----- nvinfo : EIATTR_MERCURY_ISA_VERSION
	.align		4
        /*0020*/ 	.byte	0x03, 0x5f
        /*0022*/ 	.short	0x0101


	//----- nvinfo : EIATTR_VRC_CTA_INIT_COUNT
	.align		4
        /*0024*/ 	.byte	0x02, 0x4a
	.zero		1
	.zero		1


	//----- nvinfo : EIATTR_EXIT_INSTR_OFFSETS
	.align		4
        /*0028*/ 	.byte	0x04, 0x1c
        /*002a*/ 	.short	(.L_328 - .L_327)


	//   ....[0]....
.L_327:
        /*002c*/ 	.word	0x00000010


	//----- nvinfo : EIATTR_MAX_THREADS
	.align		4
.L_328:
        /*0030*/ 	.byte	0x04, 0x05
        /*0032*/ 	.short	(.L_330 - .L_329)
.L_329:
        /*0034*/ 	.word	0x00000080
        /*0038*/ 	.word	0x00000001
        /*003c*/ 	.word	0x00000001


	//----- nvinfo : EIATTR_CBANK_PARAM_SIZE
	.align		4
.L_330:
        /*0040*/ 	.byte	0x03, 0x19
        /*0042*/ 	.short	0x0438


	//----- nvinfo : EIATTR_PARAM_CBANK
	.align		4
        /*0044*/ 	.byte	0x04, 0x0a
        /*0046*/ 	.short	(.L_332 - .L_331)
	.align		4
.L_331:
        /*0048*/ 	.word	index@(.nv.constant0._ZN7cutlass13device_kernelIN5flash19enable_sm80_to_sm89INS1_16FlashAttnFwdSm80INS1_25CollectiveMainloopFwdSm80ILi4ELi1ELb0EN4cute5tupleIJNS5_1CILi128EEENS7_ILi48EEENS7_ILi96EEEEEELi96ENS_10bfloat16_tEfNS_4arch4Sm80ELb1ELb0ELb0ELb1ELb1ELb1ELb1ELb1EEENS1_21CollectiveEpilogueFwdINS6_IJS8_SA_S9_EEENS6_IJNS7_ILi1EEESI_SI_EEESC_SE_Li128ELb1ELb1ELb1ELb0EEENS1_36VarlenDynamicPersistentTileSchedulerILi128ELi48ELi128ELi128ELb1ELb1ELb0ELb1ELb1ELb1EEEEEEEEEvNT_6ParamsE)
        /*004c*/ 	.short	0x0380
        /*004e*/ 	.short	0x0438


	//----- nvinfo : EIATTR_SW_WAR
	.align		4
.L_332:
        /*0050*/ 	.byte	0x04, 0x36
        /*0052*/ 	.short	(.L_334 - .L_333)
.L_333:
        /*0054*/ 	.word	0x00000008
.L_334:


//--------------------- .nv.callgraph             --------------------------
	.section	.nv.callgraph,"",@"SHT_CUDA_CALLGRAPH"
	.align	4
	.sectionentsize	8
	.align		4
        /*0000*/ 	.word	0x00000000
	.align		4
        /*0004*/ 	.word	0xffffffff
	.align		4
        /*0008*/ 	.word	0x00000000
	.align		4
        /*000c*/ 	.word	0xfffffffe
	.align		4
        /*0010*/ 	.word	0x00000000
	.align		4
        /*0014*/ 	.word	0xfffffffd
	.align		4
        /*0018*/ 	.word	0x00000000
	.align		4
        /*001c*/ 	.word	0xfffffffc


//--------------------- .nv.constant4             --------------------------
	.section	.nv.constant4,"a",@progbits
	.align	8
	.align		8
.nv.constant4:
        /*0000*/ 	.dword	_ZN88_INTERNAL_261a9f89_52_flash_fwd_hdim96_bf16_paged_split_softcapall_sm80_cu_6987f922_31874cuda3std3__45__cpo5beginE
	.align		8
        /*0008*/ 	.dword	_ZN88_INTERNAL_261a9f89_52_flash_fwd_hdim96_bf16_paged_split_softcapall_sm80_cu_6987f922_31874cuda3std3__45__cpo3endE
	.align		8
        /*0010*/ 	.dword	_ZN88_INTERNAL_261a9f89_52_flash_fwd_hdim96_bf16_paged_split_softcapall_sm80_cu_6987f922_31874cuda3std3__45__cpo6cbeginE
	.align		8
        /*0018*/ 	.dword	_ZN88_INTERNAL_261a9f89_52_flash_fwd_hdim96_bf16_paged_split_softcapall_sm80_cu_6987f922_31874cuda3std3__45__cpo4cendE
	.align		8
        /*0020*/ 	.dword	_ZN88_INTERNAL_261a9f89_52_flash_fwd_hdim96_bf16_paged_split_softcapall_sm80_cu_6987f922_31874cuda3std3__490_GLOBAL__N__261a9f89_52_flash_fwd_hdim96_bf16_paged_split_softcapall_sm80_cu_6987f922_31876ignoreE
	.align		8
        /*0028*/ 	.dword	_ZN88_INTERNAL_261a9f89_52_flash_fwd_hdim96_bf16_paged_split_softcapall_sm80_cu_6987f922_31874cuda3std3__419piecewise_constructE
	.align		8
        /*0030*/ 	.dword	_ZN88_INTERNAL_261a9f89_52_flash_fwd_hdim96_bf16_paged_split_softcapall_sm80_cu_6987f922_31874cuda3std3__48in_placeE
	.align		8
        /*0038*/ 	.dword	_ZN88_INTERNAL_261a9f89_52_flash_fwd_hdim96_bf16_paged_split_softcapall_sm80_cu_6987f922_31874cuda3std6ranges3__45__cpo4swapE
	.align		8
        /*0040*/ 	.dword	_ZN88_INTERNAL_261a9f89_52_flash_fwd_hdim96_bf16_paged_split_softcapall_sm80_cu_6987f922_31874cuda3std6ranges3__45__cpo9iter_moveE
	.align		8
        /*0048*/ 	.dword	_ZN88_INTERNAL_261a9f89_52_flash_fwd_hdim96_bf16_paged_split_softcapall_sm80_cu_6987f922_31874cute7productE
	.align		8
        /*0050*/ 	.dword	_ZN88_INTERNAL_261a9f89_52_flash_fwd_hdim96_bf16_paged_split_softcapall_sm80_cu_6987f922_31874cute1_E


//--------------------- .text._ZN7cutlass13device_kernelIN5flash19enable_sm80_to_sm89INS1_16FlashAttnFwdSm80INS1_25CollectiveMainloopFwdSm80ILi4ELi1ELb0EN4cute5tupleIJNS5_1CILi128EEENS7_ILi64EEENS7_ILi96EEEEEELi96ENS_10bfloat16_tEfNS_4arch4Sm80ELb0ELb0ELb1ELb0ELb1ELb0ELb1ELb1EEENS1_21CollectiveEpilogueFwdINS6_IJS8_SA_S9_EEENS6_IJNS7_ILi1EEESI_SI_EEESC_SE_Li128ELb0ELb1ELb1ELb0EEENS1_19SingleTileSchedulerILb0ELb1ELb1ELi128EEEEEEEEEvNT_6ParamsE --------------------------
	.section	.text._ZN7cutlass13device_kernelIN5flash19enable_sm80_to_sm89INS1_16FlashAttnFwdSm80INS1_25CollectiveMainloopFwdSm80ILi4ELi1ELb0EN4cute5tupleIJNS5_1CILi128EEENS7_ILi64EEENS7_ILi96EEEEEELi96ENS_10bfloat16_tEfNS_4arch4Sm80ELb0ELb0ELb1ELb0ELb1ELb0ELb1ELb1EEENS1_21CollectiveEpilogueFwdINS6_IJS8_SA_S9_EEENS6_IJNS7_ILi1EEESI_SI_EEESC_SE_Li128ELb0ELb1ELb1ELb0EEENS1_19SingleTileSchedulerILb0ELb1ELb1ELi128EEEEEEEEEvNT_6ParamsE,"ax",@progbits
	.align	128
.text._ZN7cutlass13device_kernelIN5flash19enable_sm80_to_sm89INS1_16FlashAttnFwdSm80INS1_25CollectiveMainloopFwdSm80ILi4ELi1ELb0EN4cute5tupleIJNS5_1CILi128EEENS7_ILi64EEENS7_ILi96EEEEEELi96ENS_10bfloat16_tEfNS_4arch4Sm80ELb0ELb0ELb1ELb0ELb1ELb0ELb1ELb1EEENS1_21CollectiveEpilogueFwdINS6_IJS8_SA_S9_EEENS6_IJNS7_ILi1EEESI_SI_EEESC_SE_Li128ELb0ELb1ELb1ELb0EEENS1_19SingleTileSchedulerILb0ELb1ELb1ELi128EEEEEEEEEvNT_6ParamsE:
        .type           _ZN7cutlass13device_kernelIN5flash19enable_sm80_to_sm89INS1_16FlashAttnFwdSm80INS1_25CollectiveMainloopFwdSm80ILi4ELi1ELb0EN4cute5tupleIJNS5_1CILi128EEENS7_ILi64EEENS7_ILi96EEEEEELi96ENS_10bfloat16_tEfNS_4arch4Sm80ELb0ELb0ELb1ELb0ELb1ELb0ELb1ELb1EEENS1_21CollectiveEpilogueFwdINS6_IJS8_SA_S9_EEENS6_IJNS7_ILi1EEESI_SI_EEESC_SE_Li128ELb0ELb1ELb1ELb0EEENS1_19SingleTileSchedulerILb0ELb1ELb1ELi128EEEEEEEEEvNT_6ParamsE,@function
        .size           _ZN7cutlass13device_kernelIN5flash19enable_sm80_to_sm89INS1_16FlashAttnFwdSm80INS1_25CollectiveMainloopFwdSm80ILi4ELi1ELb0EN4cute5tupleIJNS5_1CILi128EEENS7_ILi64EEENS7_ILi96EEEEEELi96ENS_10bfloat16_tEfNS_4arch4Sm80ELb0ELb0ELb1ELb0ELb1ELb0ELb1ELb1EEENS1_21CollectiveEpilogueFwdINS6_IJS8_SA_S9_EEENS6_IJNS7_ILi1EEESI_SI_EEESC_SE_Li128ELb0ELb1ELb1ELb0EEENS1_19SingleTileSchedulerILb0ELb1ELb1ELi128EEEEEEEEEvNT_6ParamsE,(.L_x_18 - _ZN7cutlass13device_kernelIN5flash19enable_sm80_to_sm89INS1_16FlashAttnFwdSm80INS1_25CollectiveMainloopFwdSm80ILi4ELi1ELb0EN4cute5tupleIJNS5_1CILi128EEENS7_ILi64EEENS7_ILi96EEEEEELi96ENS_10bfloat16_tEfNS_4arch4Sm80ELb0ELb0ELb1ELb0ELb1ELb0ELb1ELb1EEENS1_21CollectiveEpilogueFwdINS6_IJS8_SA_S9_EEENS6_IJNS7_ILi1EEESI_SI_EEESC_SE_Li128ELb0ELb1ELb1ELb0EEENS1_19SingleTileSchedulerILb0ELb1ELb1ELi128EEEEEEEEEvNT_6ParamsE)
        .other          _ZN7cutlass13device_kernelIN5flash19enable_sm80_to_sm89INS1_16FlashAttnFwdSm80INS1_25CollectiveMainloopFwdSm80ILi4ELi1ELb0EN4cute5tupleIJNS5_1CILi128EEENS7_ILi64EEENS7_ILi96EEEEEELi96ENS_10bfloat16_tEfNS_4arch4Sm80ELb0ELb0ELb1ELb0ELb1ELb0ELb1ELb1EEENS1_21CollectiveEpilogueFwdINS6_IJS8_SA_S9_EEENS6_IJNS7_ILi1EEESI_SI_EEESC_SE_Li128ELb0ELb1ELb1ELb0EEENS1_19SingleTileSchedulerILb0ELb1ELb1ELi128EEEEEEEEEvNT_6ParamsE,@"STO_CUDA_ENTRY STV_DEFAULT"
_ZN7cutlass13device_kernelIN5flash19enable_sm80_to_sm89INS1_16FlashAttnFwdSm80INS1_25CollectiveMainloopFwdSm80ILi4ELi1ELb0EN4cute5tupleIJNS5_1CILi128EEENS7_ILi64EEENS7_ILi96EEEEEELi96ENS_10bfloat16_tEfNS_4arch4Sm80ELb0ELb0ELb1ELb0ELb1ELb0ELb1ELb1EEENS1_21CollectiveEpilogueFwdINS6_IJS8_SA_S9_EEENS6_IJNS7_ILi1EEESI_SI_EEESC_SE_Li128ELb0ELb1ELb1ELb0EEENS1_19SingleTileSchedulerILb0ELb1ELb1ELi128EEEEEEEEEvNT_6ParamsE:
[----:B------:R-:W-:Y:S01]  /*0000*/  LDC R1, c[0x0][0x37c] ;  /* 0x0000df00ff017b82 */ /* 0x000fe20000000800 */
[----:B------:R-:W-:Y:S05]  /*0010*/  EXIT ;  /* 0x000000000000794d */ /* 0x000fea0003800000 */
.L_x_0:
[----:B------:R-:W-:-:S00]  /*0020*/  BRA `(.L_x_0) ;  /* 0xfffffffc00fc7947 */ /* 0x000fc0000383ffff */
[----:B------:R-:W-:-:S00]  /*0030*/  NOP ;  /* 0x0000000000007918 */ /* 0x000fc00000000000 */
        /* <DEDUP_REMOVED lines=12> */
.L_x_18:


//--------------------- .text._ZN7cutlass13device_kernelIN5flash19enable_sm80_to_sm89INS1_16FlashAttnFwdSm80INS1_25CollectiveMainloopFwdSm80ILi4ELi1ELb0EN4cute5tupleIJNS5_1CILi128EEENS7_ILi48EEENS7_ILi96EEEEEELi96ENS_10bfloat16_tEfNS_4arch4Sm80ELb0ELb0ELb1ELb1ELb1ELb0ELb1ELb1EEENS1_21CollectiveEpilogueFwdINS6_IJS8_SA_S9_EEENS6_IJNS7_ILi1EEESI_SI_EEESC_SE_Li128ELb1ELb1ELb1ELb0EEENS1_36VarlenDynamicPersistentTileSchedulerILi128ELi48ELi128ELi128ELb1ELb1ELb0ELb0ELb1ELb1EEEEEEEEEvNT_6ParamsE --------------------------
	.section	.text._ZN7cutlass13device_kernelIN5flash19enable_sm80_to_sm89INS1_16FlashAttnFwdSm80INS1_25CollectiveMainloopFwdSm80ILi4ELi1ELb0EN4cute5tupleIJNS5_1CILi128EEENS7_ILi48EEENS7_ILi96EEEEEELi96ENS_10bfloat16_tEfNS_4arch4Sm80ELb0ELb0ELb1ELb1ELb1ELb0ELb1ELb1EEENS1_21CollectiveEpilogueFwdINS6_IJS8_SA_S9_EEENS6_IJNS7_ILi1EEESI_SI_EEESC_SE_Li128ELb1ELb1ELb1ELb0EEENS1_36VarlenDynamicPersistentTileSchedulerILi128ELi48ELi128ELi128ELb1ELb1ELb0ELb0ELb1ELb1EEEEEEEEEvNT_6ParamsE,"ax",@progbits
	.align	128
.text._ZN7cutlass13device_kernelIN5flash19enable_sm80_to_sm89INS1_16FlashAttnFwdSm80INS1_25CollectiveMainloopFwdSm80ILi4ELi1ELb0EN4cute5tupleIJNS5_1CILi128EEENS7_ILi48EEENS7_ILi96EEEEEELi96ENS_10bfloat16_tEfNS_4arch4Sm80ELb0ELb0ELb1ELb1ELb1ELb0ELb1ELb1EEENS1_21CollectiveEpilogueFwdINS6_IJS8_SA_S9_EEENS6_IJNS7_ILi1EEESI_SI_EEESC_SE_Li128ELb1ELb1ELb1ELb0EEENS1_36VarlenDynamicPersistentTileSchedulerILi128ELi48ELi128ELi128ELb1ELb1ELb0ELb0ELb1ELb1EEEEEEEEEvNT_6ParamsE:
        .type           _ZN7cutlass13device_kernelIN5flash19enable_sm80_to_sm89INS1_16FlashAttnFwdSm80INS1_25CollectiveMainloopFwdSm80ILi4ELi1ELb0EN4cute5tupleIJNS5_1CILi128EEENS7_ILi48EEENS7_ILi96EEEEEELi96ENS_10bfloat16_tEfNS_4arch4Sm80ELb0ELb0ELb1ELb1ELb1ELb0ELb1ELb1EEENS1_21CollectiveEpilogueFwdINS6_IJS8_SA_S9_EEENS6_IJNS7_ILi1EEESI_SI_EEESC_SE_Li128ELb1ELb1ELb1ELb0EEENS1_36VarlenDynamicPersistentTileSchedulerILi128ELi48ELi128ELi128ELb1ELb1ELb0ELb0ELb1ELb1EEEEEEEEEvNT_6ParamsE,@function
        .size           _ZN7cutlass13device_kernelIN5flash19enable_sm80_to_sm89INS1_16FlashAttnFwdSm80INS1_25CollectiveMainloopFwdSm80ILi4ELi1ELb0EN4cute5tupleIJNS5_1CILi128EEENS7_ILi48EEENS7_ILi96EEEEEELi96ENS_10bfloat16_tEfNS_4arch4Sm80ELb0ELb0ELb1ELb1ELb1ELb0ELb1ELb1EEENS1_21CollectiveEpilogueFwdINS6_IJS8_SA_S9_EEENS6_IJNS7_ILi1EEESI_SI_EEESC_SE_Li128ELb1ELb1ELb1ELb0EEENS1_36VarlenDynamicPersistentTileSchedulerILi128ELi48ELi128ELi128ELb1ELb1ELb0ELb0ELb1ELb1EEEEEEEEEvNT_6ParamsE,(.L_x_19 - _ZN7cutlass13device_kernelIN5flash19enable_sm80_to_sm89INS1_16FlashAttnFwdSm80INS1_25CollectiveMainloopFwdSm80ILi4ELi1ELb0EN4cute5tupleIJNS5_1CILi128EEENS7_ILi48EEENS7_ILi96EEEEEELi96ENS_10bfloat16_tEfNS_4arch4Sm80ELb0ELb0ELb1ELb1ELb1ELb0ELb1ELb1EEENS1_21CollectiveEpilogueFwdINS6_IJS8_SA_S9_EEENS6_IJNS7_ILi1EEESI_SI_EEESC_SE_Li128ELb1ELb1ELb1ELb0EEENS1_36VarlenDynamicPersistentTileSchedulerILi128ELi48ELi128ELi128ELb1ELb1ELb0ELb0ELb1ELb1EEEEEEEEEvNT_6ParamsE)
        .other          _ZN7cutlass13device_kernelIN5flash19enable_sm80_to_sm89INS1_16FlashAttnFwdSm80INS1_25CollectiveMainloopFwdSm80ILi4ELi1ELb0EN4cute5tupleIJNS5_1CILi128EEENS7_ILi48EEENS7_ILi96EEEEEELi96ENS_10bfloat16_tEfNS_4arch4Sm80ELb0ELb0ELb1ELb1ELb1ELb0ELb1ELb1EEENS1_21CollectiveEpilogueFwdINS6_IJS8_SA_S9_EEENS6_IJNS7_ILi1EEESI_SI_EEESC_SE_Li128ELb1ELb1ELb1ELb0EEENS1_36VarlenDynamicPersistentTileSchedulerILi128ELi48ELi128ELi128ELb1ELb1ELb0ELb0ELb1ELb1EEEEEEEEEvNT_6ParamsE,@"STO_CUDA_ENTRY STV_DEFAULT"
_ZN7cutlass13device_kernelIN5flash19enable_sm80_to_sm89INS1_16FlashAttnFwdSm80INS1_25CollectiveMainloopFwdSm80ILi4ELi1ELb0EN4cute5tupleIJNS5_1CILi128EEENS7_ILi48EEENS7_ILi96EEEEEELi96ENS_10bfloat16_tEfNS_4arch4Sm80ELb0ELb0ELb1ELb1ELb1ELb0ELb1ELb1EEENS1_21CollectiveEpilogueFwdINS6_IJS8_SA_S9_EEENS6_IJNS7_ILi1EEESI_SI_EEESC_SE_Li128ELb1ELb1ELb1ELb0EEENS1_36VarlenDynamicPersistentTileSchedulerILi128ELi48ELi128ELi128ELb1ELb1ELb0ELb0ELb1ELb1EEEEEEEEEvNT_6ParamsE:
[----:B------:R-:W-:Y:S01]  /*0000*/  LDC R1, c[0x0][0x37c] ;  /* 0x0000df00ff017b82 */ /* 0x000fe20000000800 */
[----:B------:R-:W-:Y:S05]  /*0010*/  EXIT ;  /* 0x000000000000794d */ /* 0x000fea0003800000 */
.L_x_1:
        /* <DEDUP_REMOVED lines=14> */
.L_x_19:


//--------------------- .text._ZN7cutlass13device_kernelIN5flash19enable_sm80_to_sm89INS1_16FlashAttnFwdSm80INS1_25CollectiveMainloopFwdSm80ILi4ELi1ELb0EN4cute5tupleIJNS5_1CILi128EEENS7_ILi48EEENS7_ILi96EEEEEELi96ENS_10bfloat16_tEfNS_4arch4Sm80ELb0ELb0ELb1ELb1ELb1ELb1ELb1ELb1EEENS1_21CollectiveEpilogueFwdINS6_IJS8_SA_S9_EEENS6_IJNS7_ILi1EEESI_SI_EEESC_SE_Li128ELb1ELb1ELb1ELb0EEENS1_36VarlenDynamicPersistentTileSchedulerILi128ELi48ELi128ELi128ELb1ELb1ELb0ELb0ELb1ELb1EEEEEEEEEvNT_6ParamsE --------------------------
	.section	.text._ZN7cutlass13device_kernelIN5flash19enable_sm80_to_sm89INS1_16FlashAttnFwdSm80INS1_25CollectiveMainloopFwdSm80ILi4ELi1ELb0EN4cute5tupleIJNS5_1CILi128EEENS7_ILi48EEENS7_ILi96EEEEEELi96ENS_10bfloat16_tEfNS_4arch4Sm80ELb0ELb0ELb1ELb1ELb1ELb1ELb1ELb1EEENS1_21CollectiveEpilogueFwdINS6_IJS8_SA_S9_EEENS6_IJNS7_ILi1EEESI_SI_EEESC_SE_Li128ELb1ELb1ELb1ELb0EEENS1_36VarlenDynamicPersistentTileSchedulerILi128ELi48ELi128ELi128ELb1ELb1ELb0ELb0ELb1ELb1EEEEEEEEEvNT_6ParamsE,"ax",@progbits
	.align	128
.text._ZN7cutlass13device_kernelIN5flash19enable_sm80_to_sm89INS1_16FlashAttnFwdSm80INS1_25CollectiveMainloopFwdSm80ILi4ELi1ELb0EN4cute5tupleIJNS5_1CILi128EEENS7_ILi48EEENS7_ILi96EEEEEELi96ENS_10bfloat16_tEfNS_4arch4Sm80ELb0ELb0ELb1ELb1ELb1ELb1ELb1ELb1EEENS1_21CollectiveEpilogueFwdINS6_IJS8_SA_S9_EEENS6_IJNS7_ILi1EEESI_SI_EEESC_SE_Li128ELb1ELb1ELb1ELb0EEENS1_36VarlenDynamicPersistentTileSchedulerILi128ELi48ELi128ELi128ELb1ELb1ELb0ELb0ELb1ELb1EEEEEEEEEvNT_6ParamsE:
        .type           _ZN7cutlass13device_kernelIN5flash19enable_sm80_to_sm89INS1_16FlashAttnFwdSm80INS1_25CollectiveMainloopFwdSm80ILi4ELi1ELb0EN4cute5tupleIJNS5_1CILi128EEENS7_ILi48EEENS7_ILi96EEEEEELi96ENS_10bfloat16_tEfNS_4arch4Sm80ELb0ELb0ELb1ELb1ELb1ELb1ELb1ELb1EEENS1_21CollectiveEpilogueFwdINS6_IJS8_SA_S9_EEENS6_IJNS7_ILi1EEESI_SI_EEESC_SE_Li128ELb1ELb1ELb1ELb0EEENS1_36VarlenDynamicPersistentTileSchedulerILi128ELi48ELi128ELi128ELb1ELb1ELb0ELb0ELb1ELb1EEEEEEEEEvNT_6ParamsE,@function
        .size           _ZN7cutlass13device_kernelIN5flash19enable_sm80_to_sm89INS1_16FlashAttnFwdSm80INS1_25CollectiveMainloopFwdSm80ILi4ELi1ELb0EN4cute5tupleIJNS5_1CILi128EEENS7_ILi48EEENS7_ILi96EEEEEELi96ENS_10bfloat16_tEfNS_4arch4Sm80ELb0ELb0ELb1ELb1ELb1ELb1ELb1ELb1EEENS1_21CollectiveEpilogueFwdINS6_IJS8_SA_S9_EEENS6_IJNS7_ILi1EEESI_SI_EEESC_SE_Li128ELb1ELb1ELb1ELb0EEENS1_36VarlenDynamicPersistentTileSchedulerILi128ELi48ELi128ELi128ELb1ELb1ELb0ELb0ELb1ELb1EEEEEEEEEvNT_6ParamsE,(.L_x_20 - _ZN7cutlass13device_kernelIN5flash19enable_sm80_to_sm89INS1_16FlashAttnFwdSm80INS1_25CollectiveMainloopFwdSm80ILi4ELi1ELb0EN4cute5tupleIJNS5_1CILi128EEENS7_ILi48EEENS7_ILi96EEEEEELi96ENS_10bfloat16_tEfNS_4arch4Sm80ELb0ELb0ELb1ELb1ELb1ELb1ELb1ELb1EEENS1_21CollectiveEpilogueFwdINS6_IJS8_SA_S9_EEENS6_IJNS7_ILi1EEESI_SI_EEESC_SE_Li128ELb1ELb1ELb1ELb0EEENS1_36VarlenDynamicPersistentTileSchedulerILi128ELi48ELi128ELi128ELb1ELb1ELb0ELb0ELb1ELb1EEEEEEEEEvNT_6ParamsE)
        .other          _ZN7cutlass13device_kernelIN5flash19enable_sm80_to_sm89INS1_16FlashAttnFwdSm80INS1_25CollectiveMainloopFwdSm80ILi4ELi1ELb0EN4cute5tupleIJNS5_1CILi128EEENS7_ILi48EEENS7_ILi96EEEEEELi96ENS_10bfloat16_tEfNS_4arch4Sm80ELb0ELb0ELb1ELb1ELb1ELb1ELb1ELb1EEENS1_21CollectiveEpilogueFwdINS6_IJS8_SA_S9_EEENS6_IJNS7_ILi1EEESI_SI_EEESC_SE_Li128ELb1ELb1ELb1ELb0EEENS1_36VarlenDynamicPersistentTileSchedulerILi128ELi48ELi128ELi128ELb1ELb1ELb0ELb0ELb1ELb1EEEEEEEEEvNT_6ParamsE,@"STO_CUDA_ENTRY STV_DEFAULT"
_ZN7cutlass13device_kernelIN5flash19enable_sm80_to_sm89INS1_16FlashAttnFwdSm80INS1_25CollectiveMainloopFwdSm80ILi4ELi1ELb0EN4cute5tupleIJNS5_1CILi128EEENS7_ILi48EEENS7_ILi96EEEEEELi96ENS_10bfloat16_tEfNS_4arch4Sm80ELb0ELb0ELb1ELb1ELb1ELb1ELb1ELb1EEENS1_21CollectiveEpilogueFwdINS6_IJS8_SA_S9_EEENS6_IJNS7_ILi1EEESI_SI_EEESC_SE_Li128ELb1ELb1ELb1ELb0EEENS1_36VarlenDynamicPersistentTileSchedulerILi128ELi48ELi128ELi128ELb1ELb1ELb0ELb0ELb1ELb1EEEEEEEEEvNT_6ParamsE:
[----:B------:R-:W-:Y:S01]  /*0000*/  LDC R1, c[0x0][0x37c] ;  /* 0x0000df00ff017b82 */ /* 0x000fe20000000800 */
[----:B------:R-:W-:Y:S05]  /*0010*/  EXIT ;  /* 0x000000000000794d */ /* 0x000fea0003800000 */
.L_x_2:
        /* <DEDUP_REMOVED lines=14> */
.L_x_20:


//--------------------- .text._ZN7cutlass13device_kernelIN5flash19enable_sm80_to_sm89INS1_16FlashAttnFwdSm80INS1_25CollectiveMainloopFwdSm80ILi4ELi1ELb0EN4cute5tupleIJNS5_1CILi128EEENS7_ILi48EEENS7_ILi96EEEEEELi96ENS_10bfloat16_tEfNS_4arch4Sm80ELb0ELb1ELb1ELb0ELb1ELb0ELb1ELb1EEENS1_21CollectiveEpilogueFwdINS6_IJS8_SA_S9_EEENS6_IJNS7_ILi1EEESI_SI_EEESC_SE_Li128ELb0ELb1ELb1ELb0EEENS1_19SingleTileSchedulerILb0ELb1ELb1ELi128EEEEEEEEEvNT_6ParamsE --------------------------
	.section	.text._ZN7cutlass13device_kernelIN5flash19enable_sm80_to_sm89INS1_16FlashAttnFwdSm80INS1_25CollectiveMainloopFwdSm80ILi4ELi1ELb0EN4cute5tupleIJNS5_1CILi128EEENS7_ILi48EEENS7_ILi96EEEEEELi96ENS_10bfloat16_tEfNS_4arch4Sm80ELb0ELb1ELb1ELb0ELb1ELb0ELb1ELb1EEENS1_21CollectiveEpilogueFwdINS6_IJS8_SA_S9_EEENS6_IJNS7_ILi1EEESI_SI_EEESC_SE_Li128ELb0ELb1ELb1ELb0EEENS1_19SingleTileSchedulerILb0ELb1ELb1ELi128EEEEEEEEEvNT_6ParamsE,"ax",@progbits
	.align	128
.text._ZN7cutlass13device_kernelIN5flash19enable_sm80_to_sm89INS1_16FlashAttnFwdSm80INS1_25CollectiveMainloopFwdSm80ILi4ELi1ELb0EN4cute5tupleIJNS5_1CILi128EEENS7_ILi48EEENS7_ILi96EEEEEELi96ENS_10bfloat16_tEfNS_4arch4Sm80ELb0ELb1ELb1ELb0ELb1ELb0ELb1ELb1EEENS1_21CollectiveEpilogueFwdINS6_IJS8_SA_S9_EEENS6_IJNS7_ILi1EEESI_SI_EEESC_SE_Li128ELb0ELb1ELb1ELb0EEENS1_19SingleTileSchedulerILb0ELb1ELb1ELi128EEEEEEEEEvNT_6ParamsE:
        .type           _ZN7cutlass13device_kernelIN5flash19enable_sm80_to_sm89INS1_16FlashAttnFwdSm80INS1_25CollectiveMainloopFwdSm80ILi4ELi1ELb0EN4cute5tupleIJNS5_1CILi128EEENS7_ILi48EEENS7_ILi96EEEEEELi96ENS_10bfloat16_tEfNS_4arch4Sm80ELb0ELb1ELb1ELb0ELb1ELb0ELb1ELb1EEENS1_21CollectiveEpilogueFwdINS6_IJS8_SA_S9_EEENS6_IJNS7_ILi1EEESI_SI_EEESC_SE_Li128ELb0ELb1ELb1ELb0EEENS1_19SingleTileSchedulerILb0ELb1ELb1ELi128EEEEEEEEEvNT_6ParamsE,@function
        .size           _ZN7cutlass13device_kernelIN5flash19enable_sm80_to_sm89INS1_16FlashAttnFwdSm80INS1_25CollectiveMainloopFwdSm80ILi4ELi1ELb0EN4cute5tupleIJNS5_1CILi128EEENS7_ILi48EEENS7_ILi96EEEEEELi96ENS_10bfloat16_tEfNS_4arch4Sm80ELb0ELb1ELb1ELb0ELb1ELb0ELb1ELb1EEENS1_21CollectiveEpilogueFwdINS6_IJS8_SA_S9_EEENS6_IJNS7_ILi1EEESI_SI_EEESC_SE_Li128ELb0ELb1ELb1ELb0EEENS1_19SingleTileSchedulerILb0ELb1ELb1ELi128EEEEEEEEEvNT_6ParamsE,(.L_x_21 - _ZN7cutlass13device_kernelIN5flash19enable_sm80_to_sm89INS1_16FlashAttnFwdSm80INS1_25CollectiveMainloopFwdSm80ILi4ELi1ELb0EN4cute5tupleIJNS5_1CILi128EEENS7_ILi48EEENS7_ILi96EEEEEELi96ENS_10bfloat16_tEfNS_4arch4Sm80ELb0ELb1ELb1ELb0ELb1ELb0ELb1ELb1EEENS1_21CollectiveEpilogueFwdINS6_IJS8_SA_S9_EEENS6_IJNS7_ILi1EEESI_SI_EEESC_SE_Li128ELb0ELb1ELb1ELb0EEENS1_19SingleTileSchedulerILb0ELb1ELb1ELi128EEEEEEEEEvNT_6ParamsE)
        .other          _ZN7cutlass13device_kernelIN5flash19enable_sm80_to_sm89INS1_16FlashAttnFwdSm80INS1_25CollectiveMainloopFwdSm80ILi4ELi1ELb0EN4cute5tupleIJNS5_1CILi128EEENS7_ILi48EEENS7_ILi96EEEEEELi96ENS_10bfloat16_tEfNS_4arch4Sm80ELb0ELb1ELb1ELb0ELb1ELb0ELb1ELb1EEENS1_21CollectiveEpilogueFwdINS6_IJS8_SA_S9_EEENS6_IJNS7_ILi1EEESI_SI_EEESC_SE_Li128ELb0ELb1ELb1ELb0EEENS1_19SingleTileSchedulerILb0ELb1ELb1ELi128EEEEEEEEEvNT_6ParamsE,@"STO_CUDA_ENTRY STV_DEFAULT"
_ZN7cutlass13device_kernelIN5flash19enable_sm80_to_sm89INS1_16FlashAttnFwdSm80INS1_25CollectiveMainloopFwdSm80ILi4ELi1ELb0EN4cute5tupleIJNS5_1CILi128EEENS7_ILi48EEENS7_ILi96EEEEEELi96ENS_10bfloat16_tEfNS_4arch4Sm80ELb0ELb1ELb1ELb0ELb1ELb0ELb1ELb1EEENS1_21CollectiveEpilogueFwdINS6_IJS8_SA_S9_EEENS6_IJNS7_ILi1EEESI_SI_EEESC_SE_Li128ELb0ELb1ELb1ELb0EEENS1_19SingleTileSchedulerILb0ELb1ELb1ELi128EEEEEEEEEvNT_6ParamsE:
[----:B------:R-:W-:Y:S01]  /*0000*/  LDC R1, c[0x0][0x37c] ;  /* 0x0000df00ff017b82 */ /* 0x000fe20000000800 */
[----:B------:R-:W-:Y:S05]  /*0010*/  EXIT ;  /* 0x000000000000794d */ /* 0x000fea0003800000 */
.L_x_3:
        /* <DEDUP_REMOVED lines=14> */
.L_x_21:


//--------------------- .text._ZN7cutlass13device_kernelIN5flash19enable_sm80_to_sm89INS1_16FlashAttnFwdSm80INS1_25CollectiveMainloopFwdSm80ILi4ELi1ELb0EN4cute5tupleIJNS5_1CILi128EEENS7_ILi48EEENS7_ILi96EEEEEELi96ENS_10bfloat16_tEfNS_4arch4Sm80ELb0ELb1ELb1ELb1ELb1ELb0ELb1ELb1EEENS1_21CollectiveEpilogueFwdINS6_IJS8_SA_S9_EEENS6_IJNS7_ILi1EEESI_SI_EEESC_SE_Li128ELb1ELb1ELb1ELb0EEENS1_36VarlenDynamicPersistentTileSchedulerILi128ELi48ELi128ELi128ELb1ELb1ELb0ELb1ELb0ELb1EEEEEEEEEvNT_6ParamsE --------------------------
	.section	.text._ZN7cutlass13device_kernelIN5flash19enable_sm80_to_sm89INS1_16FlashAttnFwdSm80INS1_25CollectiveMainloopFwdSm80ILi4ELi1ELb0EN4cute5tupleIJNS5_1CILi128EEENS7_ILi48EEENS7_ILi96EEEEEELi96ENS_10bfloat16_tEfNS_4arch4Sm80ELb0ELb1ELb1ELb1ELb1ELb0ELb1ELb1EEENS1_21CollectiveEpilogueFwdINS6_IJS8_SA_S9_EEENS6_IJNS7_ILi1EEESI_SI_EEESC_SE_Li128ELb1ELb1ELb1ELb0EEENS1_36VarlenDynamicPersistentTileSchedulerILi128ELi48ELi128ELi128ELb1ELb1ELb0ELb1ELb0ELb1EEEEEEEEEvNT_6ParamsE,"ax",@progbits
	.align	128
.text._ZN7cutlass13device_kernelIN5flash19enable_sm80_to_sm89INS1_16FlashAttnFwdSm80INS1_25CollectiveMainloopFwdSm80ILi4ELi1ELb0EN4cute5tupleIJNS5_1CILi128EEENS7_ILi48EEENS7_ILi96EEEEEELi96ENS_10bfloat16_tEfNS_4arch4Sm80ELb0ELb1ELb1ELb1ELb1ELb0ELb1ELb1EEENS1_21CollectiveEpilogueFwdINS6_IJS8_SA_S9_EEENS6_IJNS7_ILi1EEESI_SI_EEESC_SE_Li128ELb1ELb1ELb1ELb0EEENS1_36VarlenDynamicPersistentTileSchedulerILi128ELi48ELi128ELi128ELb1ELb1ELb0ELb1ELb0ELb1EEEEEEEEEvNT_6ParamsE:
        .type           _ZN7cutlass13device_kernelIN5flash19enable_sm80_to_sm89INS1_16FlashAttnFwdSm80INS1_25CollectiveMainloopFwdSm80ILi4ELi1ELb0EN4cute5tupleIJNS5_1CILi128EEENS7_ILi48EEENS7_ILi96EEEEEELi96ENS_10bfloat16_tEfNS_4arch4Sm80ELb0ELb1ELb1ELb1ELb1ELb0ELb1ELb1EEENS1_21CollectiveEpilogueFwdINS6_IJS8_SA_S9_EEENS6_IJNS7_ILi1EEESI_SI_EEESC_SE_Li128ELb1ELb1ELb1ELb0EEENS1_36VarlenDynamicPersistentTileSchedulerILi128ELi48ELi128ELi128ELb1ELb1ELb0ELb1ELb0ELb1EEEEEEEEEvNT_6ParamsE,@function
        .size           _ZN7cutlass13device_kernelIN5flash19enable_sm80_to_sm89INS1_16FlashAttnFwdSm80INS1_25CollectiveMainloopFwdSm80ILi4ELi1ELb0EN4cute5tupleIJNS5_1CILi128EEENS7_ILi48EEENS7_ILi96EEEEEELi96ENS_10bfloat16_tEfNS_4arch4Sm80ELb0ELb1ELb1ELb1ELb1ELb0ELb1ELb1EEENS1_21CollectiveEpilogueFwdINS6_IJS8_SA_S9_EEENS6_IJNS7_ILi1EEESI_SI_EEESC_SE_Li128ELb1ELb1ELb1ELb0EEENS1_36VarlenDynamicPersistentTileSchedulerILi128ELi48ELi128ELi128ELb1ELb1ELb0ELb1ELb0ELb1EEEEEEEEEvNT_6ParamsE,(.L_x_22 - _ZN7cutlass13device_kernelIN5flash19enable_sm80_to_sm89INS1_16FlashAttnFwdSm80INS1_25CollectiveMainloopFwdSm80ILi4ELi1ELb0EN4cute5tupleIJNS5_1CILi128EEENS7_ILi48EEENS7_ILi96EEEEEELi96ENS_10bfloat16_tEfNS_4arch4Sm80ELb0ELb1ELb1ELb1ELb1ELb0ELb1ELb1EEENS1_21CollectiveEpilogueFwdINS6_IJS8_SA_S9_EEENS6_IJNS7_ILi1EEESI_SI_EEESC_SE_Li128ELb1ELb1ELb1ELb0EEENS1_36VarlenDynamicPersistentTileSchedulerILi128ELi48ELi128ELi128ELb1ELb1ELb0ELb1ELb0ELb1EEEEEEEEEvNT_6ParamsE)
        .other          _ZN7cutlass13device_kernelIN5flash19enable_sm80_to_sm89INS1_16FlashAttnFwdSm80INS1_25CollectiveMainloopFwdSm80ILi4ELi1ELb0EN4cute5tupleIJNS5_1CILi128EEENS7_ILi48EEENS7_ILi96EEEEEELi96ENS_10bfloat16_tEfNS_4arch4Sm80ELb0ELb1ELb1ELb1ELb1ELb0ELb1ELb1EEENS1_21CollectiveEpilogueFwdINS6_IJS8_SA_S9_EEENS6_IJNS7_ILi1EEESI_SI_EEESC_SE_Li128ELb1ELb1ELb1ELb0EEENS1_36VarlenDynamicPersistentTileSchedulerILi128ELi48ELi128ELi128ELb1ELb1ELb0ELb1ELb0ELb1EEEEEEEEEvNT_6ParamsE,@"STO_CUDA_ENTRY STV_DEFAULT"
_ZN7cutlass13device_kernelIN5flash19enable_sm80_to_sm89INS1_16FlashAttnFwdSm80INS1_25CollectiveMainloopFwdSm80ILi4ELi1ELb0EN4cute5tupleIJNS5_1CILi128EEENS7_ILi48EEENS7_ILi96EEEEEELi96ENS_10bfloat16_tEfNS_4arch4Sm80ELb0ELb1ELb1ELb1ELb1ELb0ELb1ELb1EEENS1_21CollectiveEpilogueFwdINS6_IJS8_SA_S9_EEENS6_IJNS7_ILi1EEESI_SI_EEESC_SE_Li128ELb1ELb1ELb1ELb0EEENS1_36VarlenDynamicPersistentTileSchedulerILi128ELi48ELi128ELi128ELb1ELb1ELb0ELb1ELb0ELb1EEEEEEEEEvNT_6ParamsE:
[----:B------:R-:W-:Y:S01]  /*0000*/  LDC R1, c[0x0][0x37c] ;  /* 0x0000df00ff017b82 */ /* 0x000fe20000000800 */
[----:B------:R-:W-:Y:S05]  /*0010*/  EXIT ;  /* 0x000000000000794d */ /* 0x000fea0003800000 */
.L_x_4:
        /* <DEDUP_REMOVED lines=14> */
.L_x_22:


//--------------------- .text._ZN7cutlass13device_kernelIN5flash19enable_sm80_to_sm89INS1_16FlashAttnFwdSm80INS1_25CollectiveMainloopFwdSm80ILi4ELi1ELb0EN4cute5tupleIJNS5_1CILi128EEENS7_ILi48EEENS7_ILi96EEEEEELi96ENS_10bfloat16_tEfNS_4arch4Sm80ELb0ELb1ELb1ELb1ELb1ELb1ELb1ELb1EEENS1_21CollectiveEpilogueFwdINS6_IJS8_SA_S9_EEENS6_IJNS7_ILi1EEESI_SI_EEESC_SE_Li128ELb1ELb1ELb1ELb0EEENS1_36VarlenDynamicPersistentTileSchedulerILi128ELi48ELi128ELi128ELb1ELb1ELb0ELb1ELb0ELb1EEEEEEEEEvNT_6ParamsE --------------------------
	.section	.text._ZN7cutlass13device_kernelIN5flash19enable_sm80_to_sm89INS1_16FlashAttnFwdSm80INS1_25CollectiveMainloopFwdSm80ILi4ELi1ELb0EN4cute5tupleIJNS5_1CILi128EEENS7_ILi48EEENS7_ILi96EEEEEELi96ENS_10bfloat16_tEfNS_4arch4Sm80ELb0ELb1ELb1ELb1ELb1ELb1ELb1ELb1EEENS1_21CollectiveEpilogueFwdINS6_IJS8_SA_S9_EEENS6_IJNS7_ILi1EEESI_SI_EEESC_SE_Li128ELb1ELb1ELb1ELb0EEENS1_36VarlenDynamicPersistentTileSchedulerILi128ELi48ELi128ELi128ELb1ELb1ELb0ELb1ELb0ELb1EEEEEEEEEvNT_6ParamsE,"ax",@progbits
	.align	128
.text._ZN7cutlass13device_kernelIN5flash19enable_sm80_to_sm89INS1_16FlashAttnFwdSm80INS1_25CollectiveMainloopFwdSm80ILi4ELi1ELb0EN4cute5tupleIJNS5_1CILi128EEENS7_ILi48EEENS7_ILi96EEEEEELi96ENS_10bfloat16_tEfNS_4arch4Sm80ELb0ELb1ELb1ELb1ELb1ELb1ELb1ELb1EEENS1_21CollectiveEpilogueFwdINS6_IJS8_SA_S9_EEENS6_IJNS7_ILi1EEESI_SI_EEESC_SE_Li128ELb1ELb1ELb1ELb0EEENS1_36VarlenDynamicPersistentTileSchedulerILi128ELi48ELi128ELi128ELb1ELb1ELb0ELb1ELb0ELb1EEEEEEEEEvNT_6ParamsE:
        .type           _ZN7cutlass13device_kernelIN5flash19enable_sm80_to_sm89INS1_16FlashAttnFwdSm80INS1_25CollectiveMainloopFwdSm80ILi4ELi1ELb0EN4cute5tupleIJNS5_1CILi128EEENS7_ILi48EEENS7_ILi96EEEEEELi96ENS_10bfloat16_tEfNS_4arch4Sm80ELb0ELb1ELb1ELb1ELb1ELb1ELb1ELb1EEENS1_21CollectiveEpilogueFwdINS6_IJS8_SA_S9_EEENS6_IJNS7_ILi1EEESI_SI_EEESC_SE_Li128ELb1ELb1ELb1ELb0EEENS1_36VarlenDynamicPersistentTileSchedulerILi128ELi48ELi128ELi128ELb1ELb1ELb0ELb1ELb0ELb1EEEEEEEEEvNT_6ParamsE,@function
        .size           _ZN7cutlass13device_kernelIN5flash19enable_sm80_to_sm89INS1_16FlashAttnFwdSm80INS1_25CollectiveMainloopFwdSm80ILi4ELi1ELb0EN4cute5tupleIJNS5_1CILi128EEENS7_ILi48EEENS7_ILi96EEEEEELi96ENS_10bfloat16_tEfNS_4arch4Sm80ELb0ELb1ELb1ELb1ELb1ELb1ELb1ELb1EEENS1_21CollectiveEpilogueFwdINS6_IJS8_SA_S9_EEENS6_IJNS7_ILi1EEESI_SI_EEESC_SE_Li128ELb1ELb1ELb1ELb0EEENS1_36VarlenDynamicPersistentTileSchedulerILi128ELi48ELi128ELi128ELb1ELb1ELb0ELb1ELb0ELb1EEEEEEEEEvNT_6ParamsE,(.L_x_23 - _ZN7cutlass13device_kernelIN5flash19enable_sm80_to_sm89INS1_16FlashAttnFwdSm80INS1_25CollectiveMainloopFwdSm80ILi4ELi1ELb0EN4cute5tupleIJNS5_1CILi128EEENS7_ILi48EEENS7_ILi96EEEEEELi96ENS_10bfloat16_tEfNS_4arch4Sm80ELb0ELb1ELb1ELb1ELb1ELb1ELb1ELb1EEENS1_21CollectiveEpilogueFwdINS6_IJS8_SA_S9_EEENS6_IJNS7_ILi1EEESI_SI_EEESC_SE_Li128ELb1ELb1ELb1ELb0EEENS1_36VarlenDynamicPersistentTileSchedulerILi128ELi48ELi128ELi128ELb1ELb1ELb0ELb1ELb0ELb1EEEEEEEEEvNT_6ParamsE)
        .other          _ZN7cutlass13device_kernelIN5flash19enable_sm80_to_sm89INS1_16FlashAttnFwdSm80INS1_25CollectiveMainloopFwdSm80ILi4ELi1ELb0EN4cute5tupleIJNS5_1CILi128EEENS7_ILi48EEENS7_ILi96EEEEEELi96ENS_10bfloat16_tEfNS_4arch4Sm80ELb0ELb1ELb1ELb1ELb1ELb1ELb1ELb1EEENS1_21CollectiveEpilogueFwdINS6_IJS8_SA_S9_EEENS6_IJNS7_ILi1EEESI_SI_EEESC_SE_Li128ELb1ELb1ELb1ELb0EEENS1_36VarlenDynamicPersistentTileSchedulerILi128ELi48ELi128ELi128ELb1ELb1ELb0ELb1ELb0ELb1EEEEEEEEEvNT_6ParamsE,@"STO_CUDA_ENTRY STV_DEFAULT"
_ZN7cutlass13device_kernelIN5flash19enable_sm80_to_sm89INS1_16FlashAttnFwdSm80INS1_25CollectiveMainloopFwdSm80ILi4ELi1ELb0EN4cute5tupleIJNS5_1CILi128EEENS7_ILi48EEENS7_ILi96EEEEEELi96ENS_10bfloat16_tEfNS_4arch4Sm80ELb0ELb1ELb1ELb1ELb1ELb1ELb1ELb1EEENS1_21CollectiveEpilogueFwdINS6_IJS8_SA_S9_EEENS6_IJNS7_ILi1EEESI_SI_EEESC_SE_Li128ELb1ELb1ELb1ELb0EEENS1_36VarlenDynamicPersistentTileSchedulerILi128ELi48ELi128ELi128ELb1ELb1ELb0ELb1ELb0ELb1EEEEEEEEEvNT_6ParamsE:
[----:B------:R-:W-:Y:S01]  /*0000*/  LDC R1, c[0x0][0x37c] ;  /* 0x0000df00ff017b82 */ /* 0x000fe20000000800 */
[----:B------:R-:W-:Y:S05]  /*0010*/  EXIT ;  /* 0x000000000000794d */ /* 0x000fea0003800000 */
.L_x_5:
        /* <DEDUP_REMOVED lines=14> */
.L_x_23:


//--------------------- .text._ZN7cutlass13device_kernelIN5flash19enable_sm80_to_sm89INS1_16FlashAttnFwdSm80INS1_25CollectiveMainloopFwdSm80ILi4ELi1ELb0EN4cute5tupleIJNS5_1CILi128EEENS7_ILi64EEENS7_ILi96EEEEEELi96ENS_10bfloat16_tEfNS_4arch4Sm80ELb1ELb0ELb1ELb0ELb1ELb0ELb1ELb1EEENS1_21CollectiveEpilogueFwdINS6_IJS8_SA_S9_EEENS6_IJNS7_ILi1EEESI_SI_EEESC_SE_Li128ELb0ELb1ELb1ELb0EEENS1_30DynamicPersistentTileSchedulerILi128ELi128ELb1ELb1ELb0EEEEEEEEEvNT_6ParamsE --------------------------
	.section	.text._ZN7cutlass13device_kernelIN5flash19enable_sm80_to_sm89INS1_16FlashAttnFwdSm80INS1_25CollectiveMainloopFwdSm80ILi4ELi1ELb0EN4cute5tupleIJNS5_1CILi128EEENS7_ILi64EEENS7_ILi96EEEEEELi96ENS_10bfloat16_tEfNS_4arch4Sm80ELb1ELb0ELb1ELb0ELb1ELb0ELb1ELb1EEENS1_21CollectiveEpilogueFwdINS6_IJS8_SA_S9_EEENS6_IJNS7_ILi1EEESI_SI_EEESC_SE_Li128ELb0ELb1ELb1ELb0EEENS1_30DynamicPersistentTileSchedulerILi128ELi128ELb1ELb1ELb0EEEEEEEEEvNT_6ParamsE,"ax",@progbits
	.align	128
.text._ZN7cutlass13device_kernelIN5flash19enable_sm80_to_sm89INS1_16FlashAttnFwdSm80INS1_25CollectiveMainloopFwdSm80ILi4ELi1ELb0EN4cute5tupleIJNS5_1CILi128EEENS7_ILi64EEENS7_ILi96EEEEEELi96ENS_10bfloat16_tEfNS_4arch4Sm80ELb1ELb0ELb1ELb0ELb1ELb0ELb1ELb1EEENS1_21CollectiveEpilogueFwdINS6_IJS8_SA_S9_EEENS6_IJNS7_ILi1EEESI_SI_EEESC_SE_Li128ELb0ELb1ELb1ELb0EEENS1_30DynamicPersistentTileSchedulerILi128ELi128ELb1ELb1ELb0EEEEEEEEEvNT_6ParamsE:
        .type           _ZN7cutlass13device_kernelIN5flash19enable_sm80_to_sm89INS1_16FlashAttnFwdSm80INS1_25CollectiveMainloopFwdSm80ILi4ELi1ELb0EN4cute5tupleIJNS5_1CILi128EEENS7_ILi64EEENS7_ILi96EEEEEELi96ENS_10bfloat16_tEfNS_4arch4Sm80ELb1ELb0ELb1ELb0ELb1ELb0ELb1ELb1EEENS1_21CollectiveEpilogueFwdINS6_IJS8_SA_S9_EEENS6_IJNS7_ILi1EEESI_SI_EEESC_SE_Li128ELb0ELb1ELb1ELb0EEENS1_30DynamicPersistentTileSchedulerILi128ELi128ELb1ELb1ELb0EEEEEEEEEvNT_6ParamsE,@function
        .size           _ZN7cutlass13device_kernelIN5flash19enable_sm80_to_sm89INS1_16FlashAttnFwdSm80INS1_25CollectiveMainloopFwdSm80ILi4ELi1ELb0EN4cute5tupleIJNS5_1CILi128EEENS7_ILi64EEENS7_ILi96EEEEEELi96ENS_10bfloat16_tEfNS_4arch4Sm80ELb1ELb0ELb1ELb0ELb1ELb0ELb1ELb1EEENS1_21CollectiveEpilogueFwdINS6_IJS8_SA_S9_EEENS6_IJNS7_ILi1EEESI_SI_EEESC_SE_Li128ELb0ELb1ELb1ELb0EEENS1_30DynamicPersistentTileSchedulerILi128ELi128ELb1ELb1ELb0EEEEEEEEEvNT_6ParamsE,(.L_x_24 - _ZN7cutlass13device_kernelIN5flash19enable_sm80_to_sm89INS1_16FlashAttnFwdSm80INS1_25CollectiveMainloopFwdSm80ILi4ELi1ELb0EN4cute5tupleIJNS5_1CILi128EEENS7_ILi64EEENS7_ILi96EEEEEELi96ENS_10bfloat16_tEfNS_4arch4Sm80ELb1ELb0ELb1ELb0ELb1ELb0ELb1ELb1EEENS1_21CollectiveEpilogueFwdINS6_IJS8_SA_S9_EEENS6_IJNS7_ILi1EEESI_SI_EEESC_SE_Li128ELb0ELb1ELb1ELb0EEENS1_30DynamicPersistentTileSchedulerILi128ELi128ELb1ELb1ELb0EEEEEEEEEvNT_6ParamsE)
        .other          _ZN7cutlass13device_kernelIN5flash19enable_sm80_to_sm89INS1_16FlashAttnFwdSm80INS1_25CollectiveMainloopFwdSm80ILi4ELi1ELb0EN4cute5tupleIJNS5_1CILi128EEENS7_ILi64EEENS7_ILi96EEEEEELi96ENS_10bfloat16_tEfNS_4arch4Sm80ELb1ELb0ELb1ELb0ELb1ELb0ELb1ELb1EEENS1_21CollectiveEpilogueFwdINS6_IJS8_SA_S9_EEENS6_IJNS7_ILi1EEESI_SI_EEESC_SE_Li128ELb0ELb1ELb1ELb0EEENS1_30DynamicPersistentTileSchedulerILi128ELi128ELb1ELb1ELb0EEEEEEEEEvNT_6ParamsE,@"STO_CUDA_ENTRY STV_DEFAULT"
_ZN7cutlass13device_kernelIN5flash19enable_sm80_to_sm89INS1_16FlashAttnFwdSm80INS1_25CollectiveMainloopFwdSm80ILi4ELi1ELb0EN4cute5tupleIJNS5_1CILi128EEENS7_ILi64EEENS7_ILi96EEEEEELi96ENS_10bfloat16_tEfNS_4arch4Sm80ELb1ELb0ELb1ELb0ELb1ELb0ELb1ELb1EEENS1_21CollectiveEpilogueFwdINS6_IJS8_SA_S9_EEENS6_IJNS7_ILi1EEESI_SI_EEESC_SE_Li128ELb0ELb1ELb1ELb0EEENS1_30DynamicPersistentTileSchedulerILi128ELi128ELb1ELb1ELb0EEEEEEEEEvNT_6ParamsE:
[----:B------:R-:W-:Y:S01]  /*0000*/  LDC R1, c[0x0][0x37c] ;  /* 0x0000df00ff017b82 */ /* 0x000fe20000000800 */
[----:B------:R-:W-:Y:S05]  /*0010*/  EXIT ;  /* 0x000000000000794d */ /* 0x000fea0003800000 */
.L_x_6:
        /* <DEDUP_REMOVED lines=14> */
.L_x_24:


//--------------------- .text._ZN7cutlass13device_kernelIN5flash19enable_sm80_to_sm89INS1_16FlashAttnFwdSm80INS1_25CollectiveMainloopFwdSm80ILi4ELi1ELb0EN4cute5tupleIJNS5_1CILi128EEENS7_ILi48EEENS7_ILi96EEEEEELi96ENS_10bfloat16_tEfNS_4arch4Sm80ELb1ELb0ELb1ELb1ELb1ELb0ELb1ELb1EEENS1_21CollectiveEpilogueFwdINS6_IJS8_SA_S9_EEENS6_IJNS7_ILi1EEESI_SI_EEESC_SE_Li128ELb1ELb1ELb1ELb0EEENS1_36VarlenDynamicPersistentTileSchedulerILi128ELi48ELi128ELi128ELb1ELb1ELb0ELb1ELb1ELb1EEEEEEEEEvNT_6ParamsE --------------------------
	.section	.text._ZN7cutlass13device_kernelIN5flash19enable_sm80_to_sm89INS1_16FlashAttnFwdSm80INS1_25CollectiveMainloopFwdSm80ILi4ELi1ELb0EN4cute5tupleIJNS5_1CILi128EEENS7_ILi48EEENS7_ILi96EEEEEELi96ENS_10bfloat16_tEfNS_4arch4Sm80ELb1ELb0ELb1ELb1ELb1ELb0ELb1ELb1EEENS1_21CollectiveEpilogueFwdINS6_IJS8_SA_S9_EEENS6_IJNS7_ILi1EEESI_SI_EEESC_SE_Li128ELb1ELb1ELb1ELb0EEENS1_36VarlenDynamicPersistentTileSchedulerILi128ELi48ELi128ELi128ELb1ELb1ELb0ELb1ELb1ELb1EEEEEEEEEvNT_6ParamsE,"ax",@progbits
	.align	128
.text._ZN7cutlass13device_kernelIN5flash19enable_sm80_to_sm89INS1_16FlashAttnFwdSm80INS1_25CollectiveMainloopFwdSm80ILi4ELi1ELb0EN4cute5tupleIJNS5_1CILi128EEENS7_ILi48EEENS7_ILi96EEEEEELi96ENS_10bfloat16_tEfNS_4arch4Sm80ELb1ELb0ELb1ELb1ELb1ELb0ELb1ELb1EEENS1_21CollectiveEpilogueFwdINS6_IJS8_SA_S9_EEENS6_IJNS7_ILi1EEESI_SI_EEESC_SE_Li128ELb1ELb1ELb1ELb0EEENS1_36VarlenDynamicPersistentTileSchedulerILi128ELi48ELi128ELi128ELb1ELb1ELb0ELb1ELb1ELb1EEEEEEEEEvNT_6ParamsE:
        .type           _ZN7cutlass13device_kernelIN5flash19enable_sm80_to_sm89INS1_16FlashAttnFwdSm80INS1_25CollectiveMainloopFwdSm80ILi4ELi1ELb0EN4cute5tupleIJNS5_1CILi128EEENS7_ILi48EEENS7_ILi96EEEEEELi96ENS_10bfloat16_tEfNS_4arch4Sm80ELb1ELb0ELb1ELb1ELb1ELb0ELb1ELb1EEENS1_21CollectiveEpilogueFwdINS6_IJS8_SA_S9_EEENS6_IJNS7_ILi1EEESI_SI_EEESC_SE_Li128ELb1ELb1ELb1ELb0EEENS1_36VarlenDynamicPersistentTileSchedulerILi128ELi48ELi128ELi128ELb1ELb1ELb0ELb1ELb1ELb1EEEEEEEEEvNT_6ParamsE,@function
        .size           _ZN7cutlass13device_kernelIN5flash19enable_sm80_to_sm89INS1_16FlashAttnFwdSm80INS1_25CollectiveMainloopFwdSm80ILi4ELi1ELb0EN4cute5tupleIJNS5_1CILi128EEENS7_ILi48EEENS7_ILi96EEEEEELi96ENS_10bfloat16_tEfNS_4arch4Sm80ELb1ELb0ELb1ELb1ELb1ELb0ELb1ELb1EEENS1_21CollectiveEpilogueFwdINS6_IJS8_SA_S9_EEENS6_IJNS7_ILi1EEESI_SI_EEESC_SE_Li128ELb1ELb1ELb1ELb0EEENS1_36VarlenDynamicPersistentTileSchedulerILi128ELi48ELi128ELi128ELb1ELb1ELb0ELb1ELb1ELb1EEEEEEEEEvNT_6ParamsE,(.L_x_25 - _ZN7cutlass13device_kernelIN5flash19enable_sm80_to_sm89INS1_16FlashAttnFwdSm80INS1_25CollectiveMainloopFwdSm80ILi4ELi1ELb0EN4cute5tupleIJNS5_1CILi128EEENS7_ILi48EEENS7_ILi96EEEEEELi96ENS_10bfloat16_tEfNS_4arch4Sm80ELb1ELb0ELb1ELb1ELb1ELb0ELb1ELb1EEENS1_21CollectiveEpilogueFwdINS6_IJS8_SA_S9_EEENS6_IJNS7_ILi1EEESI_SI_EEESC_SE_Li128ELb1ELb1ELb1ELb0EEENS1_36VarlenDynamicPersistentTileSchedulerILi128ELi48ELi128ELi128ELb1ELb1ELb0ELb1ELb1ELb1EEEEEEEEEvNT_6ParamsE)
        .other          _ZN7cutlass13device_kernelIN5flash19enable_sm80_to_sm89INS1_16FlashAttnFwdSm80INS1_25CollectiveMainloopFwdSm80ILi4ELi1ELb0EN4cute5tupleIJNS5_1CILi128EEENS7_ILi48EEENS7_ILi96EEEEEELi96ENS_10bfloat16_tEfNS_4arch4Sm80ELb1ELb0ELb1ELb1ELb1ELb0ELb1ELb1EEENS1_21CollectiveEpilogueFwdINS6_IJS8_SA_S9_EEENS6_IJNS7_ILi1EEESI_SI_EEESC_SE_Li128ELb1ELb1ELb1ELb0EEENS1_36VarlenDynamicPersistentTileSchedulerILi128ELi48ELi128ELi128ELb1ELb1ELb0ELb1ELb1ELb1EEEEEEEEEvNT_6ParamsE,@"STO_CUDA_ENTRY STV_DEFAULT"
_ZN7cutlass13device_kernelIN5flash19enable_sm80_to_sm89INS1_16FlashAttnFwdSm80INS1_25CollectiveMainloopFwdSm80ILi4ELi1ELb0EN4cute5tupleIJNS5_1CILi128EEENS7_ILi48EEENS7_ILi96EEEEEELi96ENS_10bfloat16_tEfNS_4arch4Sm80ELb1ELb0ELb1ELb1ELb1ELb0ELb1ELb1EEENS1_21CollectiveEpilogueFwdINS6_IJS8_SA_S9_EEENS6_IJNS7_ILi1EEESI_SI_EEESC_SE_Li128ELb1ELb1ELb1ELb0EEENS1_36VarlenDynamicPersistentTileSchedulerILi128ELi48ELi128ELi128ELb1ELb1ELb0ELb1ELb1ELb1EEEEEEEEEvNT_6ParamsE:
[----:B------:R-:W-:Y:S01]  /*0000*/  LDC R1, c[0x0][0x37c] ;  /* 0x0000df00ff017b82 */ /* 0x000fe20000000800 */
[----:B------:R-:W-:Y:S05]  /*0010*/  EXIT ;  /* 0x000000000000794d */ /* 0x000fea0003800000 */
.L_x_7:
        /* <DEDUP_REMOVED lines=14> */
.L_x_25:


//--------------------- .text._ZN7cutlass13device_kernelIN5flash19enable_sm80_to_sm89INS1_16FlashAttnFwdSm80INS1_25CollectiveMainloopFwdSm80ILi4ELi1ELb0EN4cute5tupleIJNS5_1CILi128EEENS7_ILi48EEENS7_ILi96EEEEEELi96ENS_10bfloat16_tEfNS_4arch4Sm80ELb1ELb0ELb1ELb1ELb1ELb1ELb1ELb1EEENS1_21CollectiveEpilogueFwdINS6_IJS8_SA_S9_EEENS6_IJNS7_ILi1EEESI_SI_EEESC_SE_Li128ELb1ELb1ELb1ELb0EEENS1_36VarlenDynamicPersistentTileSchedulerILi128ELi48ELi128ELi128ELb1ELb1ELb0ELb1ELb1ELb1EEEEEEEEEvNT_6ParamsE --------------------------
	.section	.text._ZN7cutlass13device_kernelIN5flash19enable_sm80_to_sm89INS1_16FlashAttnFwdSm80INS1_25CollectiveMainloopFwdSm80ILi4ELi1ELb0EN4cute5tupleIJNS5_1CILi128EEENS7_ILi48EEENS7_ILi96EEEEEELi96ENS_10bfloat16_tEfNS_4arch4Sm80ELb1ELb0ELb1ELb1ELb1ELb1ELb1ELb1EEENS1_21CollectiveEpilogueFwdINS6_IJS8_SA_S9_EEENS6_IJNS7_ILi1EEESI_SI_EEESC_SE_Li128ELb1ELb1ELb1ELb0EEENS1_36VarlenDynamicPersistentTileSchedulerILi128ELi48ELi128ELi128ELb1ELb1ELb0ELb1ELb1ELb1EEEEEEEEEvNT_6ParamsE,"ax",@progbits
	.align	128
.text._ZN7cutlass13device_kernelIN5flash19enable_sm80_to_sm89INS1_16FlashAttnFwdSm80INS1_25CollectiveMainloopFwdSm80ILi4ELi1ELb0EN4cute5tupleIJNS5_1CILi128EEENS7_ILi48EEENS7_ILi96EEEEEELi96ENS_10bfloat16_tEfNS_4arch4Sm80ELb1ELb0ELb1ELb1ELb1ELb1ELb1ELb1EEENS1_21CollectiveEpilogueFwdINS6_IJS8_SA_S9_EEENS6_IJNS7_ILi1EEESI_SI_EEESC_SE_Li128ELb1ELb1ELb1ELb0EEENS1_36VarlenDynamicPersistentTileSchedulerILi128ELi48ELi128ELi128ELb1ELb1ELb0ELb1ELb1ELb1EEEEEEEEEvNT_6ParamsE:
        .type           _ZN7cutlass13device_kernelIN5flash19enable_sm80_to_sm89INS1_16FlashAttnFwdSm80INS1_25CollectiveMainloopFwdSm80ILi4ELi1ELb0EN4cute5tupleIJNS5_1CILi128EEENS7_ILi48EEENS7_ILi96EEEEEELi96ENS_10bfloat16_tEfNS_4arch4Sm80ELb1ELb0ELb1ELb1ELb1ELb1ELb1ELb1EEENS1_21CollectiveEpilogueFwdINS6_IJS8_SA_S9_EEENS6_IJNS7_ILi1EEESI_SI_EEESC_SE_Li128ELb1ELb1ELb1ELb0EEENS1_36VarlenDynamicPersistentTileSchedulerILi128ELi48ELi128ELi128ELb1ELb1ELb0ELb1ELb1ELb1EEEEEEEEEvNT_6ParamsE,@function
        .size           _ZN7cutlass13device_kernelIN5flash19enable_sm80_to_sm89INS1_16FlashAttnFwdSm80INS1_25CollectiveMainloopFwdSm80ILi4ELi1ELb0EN4cute5tupleIJNS5_1CILi128EEENS7_ILi48EEENS7_ILi96EEEEEELi96ENS_10bfloat16_tEfNS_4arch4Sm80ELb1ELb0ELb1ELb1ELb1ELb1ELb1ELb1EEENS1_21CollectiveEpilogueFwdINS6_IJS8_SA_S9_EEENS6_IJNS7_ILi1EEESI_SI_EEESC_SE_Li128ELb1ELb1ELb1ELb0EEENS1_36VarlenDynamicPersistentTileSchedulerILi128ELi48ELi128ELi128ELb1ELb1ELb0ELb1ELb1ELb1EEEEEEEEEvNT_6ParamsE,(.L_x_26 - _ZN7cutlass13device_kernelIN5flash19enable_sm80_to_sm89INS1_16FlashAttnFwdSm80INS1_25CollectiveMainloopFwdSm80ILi4ELi1ELb0EN4cute5tupleIJNS5_1CILi128EEENS7_ILi48EEENS7_ILi96EEEEEELi96ENS_10bfloat16_tEfNS_4arch4Sm80ELb1ELb0ELb1ELb1ELb1ELb1ELb1ELb1EEENS1_21CollectiveEpilogueFwdINS6_IJS8_SA_S9_EEENS6_IJNS7_ILi1EEESI_SI_EEESC_SE_Li128ELb1ELb1ELb1ELb0EEENS1_36VarlenDynamicPersistentTileSchedulerILi128ELi48ELi128ELi128ELb1ELb1ELb0ELb1ELb1ELb1EEEEEEEEEvNT_6ParamsE)
        .other          _ZN7cutlass13device_kernelIN5flash19enable_sm80_to_sm89INS1_16FlashAttnFwdSm80INS1_25CollectiveMainloopFwdSm80ILi4ELi1ELb0EN4cute5tupleIJNS5_1CILi128EEENS7_ILi48EEENS7_ILi96EEEEEELi96ENS_10bfloat16_tEfNS_4arch4Sm80ELb1ELb0ELb1ELb1ELb1ELb1ELb1ELb1EEENS1_21CollectiveEpilogueFwdINS6_IJS8_SA_S9_EEENS6_IJNS7_ILi1EEESI_SI_EEESC_SE_Li128ELb1ELb1ELb1ELb0EEENS1_36VarlenDynamicPersistentTileSchedulerILi128ELi48ELi128ELi128ELb1ELb1ELb0ELb1ELb1ELb1EEEEEEEEEvNT_6ParamsE,@"STO_CUDA_ENTRY STV_DEFAULT"
_ZN7cutlass13device_kernelIN5flash19enable_sm80_to_sm89INS1_16FlashAttnFwdSm80INS1_25CollectiveMainloopFwdSm80ILi4ELi1ELb0EN4cute5tupleIJNS5_1CILi128EEENS7_ILi48EEENS7_ILi96EEEEEELi96ENS_10bfloat16_tEfNS_4arch4Sm80ELb1ELb0ELb1ELb1ELb1ELb1ELb1ELb1EEENS1_21CollectiveEpilogueFwdINS6_IJS8_SA_S9_EEENS6_IJNS7_ILi1EEESI_SI_EEESC_SE_Li128ELb1ELb1ELb1ELb0EEENS1_36VarlenDynamicPersistentTileSchedulerILi128ELi48ELi128ELi128ELb1ELb1ELb0ELb1ELb1ELb1EEEEEEEEEvNT_6ParamsE:
[----:B------:R-:W-:Y:S01]  /*0000*/  LDC R1, c[0x0][0x37c] ;  /* 0x0000df00ff017b82 */ /* 0x000fe20000000800 */
[----:B------:R-:W-:Y:S05]  /*0010*/  EXIT ;  /* 0x000000000000794d */ /* 0x000fea0003800000 */
.L_x_8:
        /* <DEDUP_REMOVED lines=14> */
.L_x_26:


//--------------------- .text._ZN7cutlass13device_kernelIN5flash19enable_sm80_to_sm89INS1_16FlashAttnFwdSm80INS1_25CollectiveMainloopFwdSm80ILi4ELi1ELb0EN4cute5tupleIJNS5_1CILi128EEENS7_ILi64EEENS7_ILi96EEEEEELi96ENS_10bfloat16_tEfNS_4arch4Sm80ELb0ELb0ELb0ELb0ELb1ELb0ELb1ELb1EEENS1_21CollectiveEpilogueFwdINS6_IJS8_SA_S9_EEENS6_IJNS7_ILi1EEESI_SI_EEESC_SE_Li128ELb0ELb1ELb1ELb0EEENS1_19SingleTileSchedulerILb0ELb1ELb1ELi128EEEEEEEEEvNT_6ParamsE --------------------------
	.section	.text._ZN7cutlass13device_kernelIN5flash19enable_sm80_to_sm89INS1_16FlashAttnFwdSm80INS1_25CollectiveMainloopFwdSm80ILi4ELi1ELb0EN4cute5tupleIJNS5_1CILi128EEENS7_ILi64EEENS7_ILi96EEEEEELi96ENS_10bfloat16_tEfNS_4arch4Sm80ELb0ELb0ELb0ELb0ELb1ELb0ELb1ELb1EEENS1_21CollectiveEpilogueFwdINS6_IJS8_SA_S9_EEENS6_IJNS7_ILi1EEESI_SI_EEESC_SE_Li128ELb0ELb1ELb1ELb0EEENS1_19SingleTileSchedulerILb0ELb1ELb1ELi128EEEEEEEEEvNT_6ParamsE,"ax",@progbits
	.align	128
.text._ZN7cutlass13device_kernelIN5flash19enable_sm80_to_sm89INS1_16FlashAttnFwdSm80INS1_25CollectiveMainloopFwdSm80ILi4ELi1ELb0EN4cute5tupleIJNS5_1CILi128EEENS7_ILi64EEENS7_ILi96EEEEEELi96ENS_10bfloat16_tEfNS_4arch4Sm80ELb0ELb0ELb0ELb0ELb1ELb0ELb1ELb1EEENS1_21CollectiveEpilogueFwdINS6_IJS8_SA_S9_EEENS6_IJNS7_ILi1EEESI_SI_EEESC_SE_Li128ELb0ELb1ELb1ELb0EEENS1_19SingleTileSchedulerILb0ELb1ELb1ELi128EEEEEEEEEvNT_6ParamsE:
        .type           _ZN7cutlass13device_kernelIN5flash19enable_sm80_to_sm89INS1_16FlashAttnFwdSm80INS1_25CollectiveMainloopFwdSm80ILi4ELi1ELb0EN4cute5tupleIJNS5_1CILi128EEENS7_ILi64EEENS7_ILi96EEEEEELi96ENS_10bfloat16_tEfNS_4arch4Sm80ELb0ELb0ELb0ELb0ELb1ELb0ELb1ELb1EEENS1_21CollectiveEpilogueFwdINS6_IJS8_SA_S9_EEENS6_IJNS7_ILi1EEESI_SI_EEESC_SE_Li128ELb0ELb1ELb1ELb0EEENS1_19SingleTileSchedulerILb0ELb1ELb1ELi128EEEEEEEEEvNT_6ParamsE,@function
        .size           _ZN7cutlass13device_kernelIN5flash19enable_sm80_to_sm89INS1_16FlashAttnFwdSm80INS1_25CollectiveMainloopFwdSm80ILi4ELi1ELb0EN4cute5tupleIJNS5_1CILi128EEENS7_ILi64EEENS7_ILi96EEEEEELi96ENS_10bfloat16_tEfNS_4arch4Sm80ELb0ELb0ELb0ELb0ELb1ELb0ELb1ELb1EEENS1_21CollectiveEpilogueFwdINS6_IJS8_SA_S9_EEENS6_IJNS7_ILi1EEESI_SI_EEESC_SE_Li128ELb0ELb1ELb1ELb0EEENS1_19SingleTileSchedulerILb0ELb1ELb1ELi128EEEEEEEEEvNT_6ParamsE,(.L_x_27 - _ZN7cutlass13device_kernelIN5flash19enable_sm80_to_sm89INS1_16FlashAttnFwdSm80INS1_25CollectiveMainloopFwdSm80ILi4ELi1ELb0EN4cute5tupleIJNS5_1CILi128EEENS7_ILi64EEENS7_ILi96EEEEEELi96ENS_10bfloat16_tEfNS_4arch4Sm80ELb0ELb0ELb0ELb0ELb1ELb0ELb1ELb1EEENS1_21CollectiveEpilogueFwdINS6_IJS8_SA_S9_EEENS6_IJNS7_ILi1EEESI_SI_EEESC_SE_Li128ELb0ELb1ELb1ELb0EEENS1_19SingleTileSchedulerILb0ELb1ELb1ELi128EEEEEEEEEvNT_6ParamsE)
        .other          _ZN7cutlass13device_kernelIN5flash19enable_sm80_to_sm89INS1_16FlashAttnFwdSm80INS1_25CollectiveMainloopFwdSm80ILi4ELi1ELb0EN4cute5tupleIJNS5_1CILi128EEENS7_ILi64EEENS7_ILi96EEEEEELi96ENS_10bfloat16_tEfNS_4arch4Sm80ELb0ELb0ELb0ELb0ELb1ELb0ELb1ELb1EEENS1_21CollectiveEpilogueFwdINS6_IJS8_SA_S9_EEENS6_IJNS7_ILi1EEESI_SI_EEESC_SE_Li128ELb0ELb1ELb1ELb0EEENS1_19SingleTileSchedulerILb0ELb1ELb1ELi128EEEEEEEEEvNT_6ParamsE,@"STO_CUDA_ENTRY STV_DEFAULT"
_ZN7cutlass13device_kernelIN5flash19enable_sm80_to_sm89INS1_16FlashAttnFwdSm80INS1_25CollectiveMainloopFwdSm80ILi4ELi1ELb0EN4cute5tupleIJNS5_1CILi128EEENS7_ILi64EEENS7_ILi96EEEEEELi96ENS_10bfloat16_tEfNS_4arch4Sm80ELb0ELb0ELb0ELb0ELb1ELb0ELb1ELb1EEENS1_21CollectiveEpilogueFwdINS6_IJS8_SA_S9_EEENS6_IJNS7_ILi1EEESI_SI_EEESC_SE_Li128ELb0ELb1ELb1ELb0EEENS1_19SingleTileSchedulerILb0ELb1ELb1ELi128EEEEEEEEEvNT_6ParamsE:
[----:B------:R-:W-:Y:S01]  /*0000*/  LDC R1, c[0x0][0x37c] ;  /* 0x0000df00ff017b82 */ /* 0x000fe20000000800 */
[----:B------:R-:W-:Y:S05]  /*0010*/  EXIT ;  /* 0x000000000000794d */ /* 0x000fea0003800000 */
.L_x_9:
        /* <DEDUP_REMOVED lines=14> */
.L_x_27:


//--------------------- .text._ZN7cutlass13device_kernelIN5flash19enable_sm80_to_sm89INS1_16FlashAttnFwdSm80INS1_25CollectiveMainloopFwdSm80ILi4ELi1ELb0EN4cute5tupleIJNS5_1CILi128EEENS7_ILi48EEENS7_ILi96EEEEEELi96ENS_10bfloat16_tEfNS_4arch4Sm80ELb0ELb0ELb0ELb1ELb1ELb0ELb1ELb1EEENS1_21CollectiveEpilogueFwdINS6_IJS8_SA_S9_EEENS6_IJNS7_ILi1EEESI_SI_EEESC_SE_Li128ELb1ELb1ELb1ELb0EEENS1_36VarlenDynamicPersistentTileSchedulerILi128ELi48ELi128ELi128ELb1ELb1ELb0ELb0ELb1ELb1EEEEEEEEEvNT_6ParamsE --------------------------
	.section	.text._ZN7cutlass13device_kernelIN5flash19enable_sm80_to_sm89INS1_16FlashAttnFwdSm80INS1_25CollectiveMainloopFwdSm80ILi4ELi1ELb0EN4cute5tupleIJNS5_1CILi128EEENS7_ILi48EEENS7_ILi96EEEEEELi96ENS_10bfloat16_tEfNS_4arch4Sm80ELb0ELb0ELb0ELb1ELb1ELb0ELb1ELb1EEENS1_21CollectiveEpilogueFwdINS6_IJS8_SA_S9_EEENS6_IJNS7_ILi1EEESI_SI_EEESC_SE_Li128ELb1ELb1ELb1ELb0EEENS1_36VarlenDynamicPersistentTileSchedulerILi128ELi48ELi128ELi128ELb1ELb1ELb0ELb0ELb1ELb1EEEEEEEEEvNT_6ParamsE,"ax",@progbits
	.align	128
.text._ZN7cutlass13device_kernelIN5flash19enable_sm80_to_sm89INS1_16FlashAttnFwdSm80INS1_25CollectiveMainloopFwdSm80ILi4ELi1ELb0EN4cute5tupleIJNS5_1CILi128EEENS7_ILi48EEENS7_ILi96EEEEEELi96ENS_10bfloat16_tEfNS_4arch4Sm80ELb0ELb0ELb0ELb1ELb1ELb0ELb1ELb1EEENS1_21CollectiveEpilogueFwdINS6_IJS8_SA_S9_EEENS6_IJNS7_ILi1EEESI_SI_EEESC_SE_Li128ELb1ELb1ELb1ELb0EEENS1_36VarlenDynamicPersistentTileSchedulerILi128ELi48ELi128ELi128ELb1ELb1ELb0ELb0ELb1ELb1EEEEEEEEEvNT_6ParamsE:
        .type           _ZN7cutlass13device_kernelIN5flash19enable_sm80_to_sm89INS1_16FlashAttnFwdSm80INS1_25CollectiveMainloopFwdSm80ILi4ELi1ELb0EN4cute5tupleIJNS5_1CILi128EEENS7_ILi48EEENS7_ILi96EEEEEELi96ENS_10bfloat16_tEfNS_4arch4Sm80ELb0ELb0ELb0ELb1ELb1ELb0ELb1ELb1EEENS1_21CollectiveEpilogueFwdINS6_IJS8_SA_S9_EEENS6_IJNS7_ILi1EEESI_SI_EEESC_SE_Li128ELb1ELb1ELb1ELb0EEENS1_36VarlenDynamicPersistentTileSchedulerILi128ELi48ELi128ELi128ELb1ELb1ELb0ELb0ELb1ELb1EEEEEEEEEvNT_6ParamsE,@function
        .size           _ZN7cutlass13device_kernelIN5flash19enable_sm80_to_sm89INS1_16FlashAttnFwdSm80INS1_25CollectiveMainloopFwdSm80ILi4ELi1ELb0EN4cute5tupleIJNS5_1CILi128EEENS7_ILi48EEENS7_ILi96EEEEEELi96ENS_10bfloat16_tEfNS_4arch4Sm80ELb0ELb0ELb0ELb1ELb1ELb0ELb1ELb1EEENS1_21CollectiveEpilogueFwdINS6_IJS8_SA_S9_EEENS6_IJNS7_ILi1EEESI_SI_EEESC_SE_Li128ELb1ELb1ELb1ELb0EEENS1_36VarlenDynamicPersistentTileSchedulerILi128ELi48ELi128ELi128ELb1ELb1ELb0ELb0ELb1ELb1EEEEEEEEEvNT_6ParamsE,(.L_x_28 - _ZN7cutlass13device_kernelIN5flash19enable_sm80_to_sm89INS1_16FlashAttnFwdSm80INS1_25CollectiveMainloopFwdSm80ILi4ELi1ELb0EN4cute5tupleIJNS5_1CILi128EEENS7_ILi48EEENS7_ILi96EEEEEELi96ENS_10bfloat16_tEfNS_4arch4Sm80ELb0ELb0ELb0ELb1ELb1ELb0ELb1ELb1EEENS1_21CollectiveEpilogueFwdINS6_IJS8_SA_S9_EEENS6_IJNS7_ILi1EEESI_SI_EEESC_SE_Li128ELb1ELb1ELb1ELb0EEENS1_36VarlenDynamicPersistentTileSchedulerILi128ELi48ELi128ELi128ELb1ELb1ELb0ELb0ELb1ELb1EEEEEEEEEvNT_6ParamsE)
        .other          _ZN7cutlass13device_kernelIN5flash19enable_sm80_to_sm89INS1_16FlashAttnFwdSm80INS1_25CollectiveMainloopFwdSm80ILi4ELi1ELb0EN4cute5tupleIJNS5_1CILi128EEENS7_ILi48EEENS7_ILi96EEEEEELi96ENS_10bfloat16_tEfNS_4arch4Sm80ELb0ELb0ELb0ELb1ELb1ELb0ELb1ELb1EEENS1_21CollectiveEpilogueFwdINS6_IJS8_SA_S9_EEENS6_IJNS7_ILi1EEESI_SI_EEESC_SE_Li128ELb1ELb1ELb1ELb0EEENS1_36VarlenDynamicPersistentTileSchedulerILi128ELi48ELi128ELi128ELb1ELb1ELb0ELb0ELb1ELb1EEEEEEEEEvNT_6ParamsE,@"STO_CUDA_ENTRY STV_DEFAULT"
_ZN7cutlass13device_kernelIN5flash19enable_sm80_to_sm89INS1_16FlashAttnFwdSm80INS1_25CollectiveMainloopFwdSm80ILi4ELi1ELb0EN4cute5tupleIJNS5_1CILi128EEENS7_ILi48EEENS7_ILi96EEEEEELi96ENS_10bfloat16_tEfNS_4arch4Sm80ELb0ELb0ELb0ELb1ELb1ELb0ELb1ELb1EEENS1_21CollectiveEpilogueFwdINS6_IJS8_SA_S9_EEENS6_IJNS7_ILi1EEESI_SI_EEESC_SE_Li128ELb1ELb1ELb1ELb0EEENS1_36VarlenDynamicPersistentTileSchedulerILi128ELi48ELi128ELi128ELb1ELb1ELb0ELb0ELb1ELb1EEEEEEEEEvNT_6ParamsE:
[----:B------:R-:W-:Y:S01]  /*0000*/  LDC R1, c[0x0][0x37c] ;  /* 0x0000df00ff017b82 */ /* 0x000fe20000000800 */
[----:B------:R-:W-:Y:S05]  /*0010*/  EXIT ;  /* 0x000000000000794d */ /* 0x000fea0003800000 */
.L_x_10:
        /* <DEDUP_REMOVED lines=14> */
.L_x_28:


//--------------------- .text._ZN7cutlass13device_kernelIN5flash19enable_sm80_to_sm89INS1_16FlashAttnFwdSm80INS1_25CollectiveMainloopFwdSm80ILi4ELi1ELb0EN4cute5tupleIJNS5_1CILi128EEENS7_ILi48EEENS7_ILi96EEEEEELi96ENS_10bfloat16_tEfNS_4arch4Sm80ELb0ELb0ELb0ELb1ELb1ELb1ELb1ELb1EEENS1_21CollectiveEpilogueFwdINS6_IJS8_SA_S9_EEENS6_IJNS7_ILi1EEESI_SI_EEESC_SE_Li128ELb1ELb1ELb1ELb0EEENS1_36VarlenDynamicPersistentTileSchedulerILi128ELi48ELi128ELi128ELb1ELb1ELb0ELb0ELb1ELb1EEEEEEEEEvNT_6ParamsE --------------------------
	.section	.text._ZN7cutlass13device_kernelIN5flash19enable_sm80_to_sm89INS1_16FlashAttnFwdSm80INS1_25CollectiveMainloopFwdSm80ILi4ELi1ELb0EN4cute5tupleIJNS5_1CILi128EEENS7_ILi48EEENS7_ILi96EEEEEELi96ENS_10bfloat16_tEfNS_4arch4Sm80ELb0ELb0ELb0ELb1ELb1ELb1ELb1ELb1EEENS1_21CollectiveEpilogueFwdINS6_IJS8_SA_S9_EEENS6_IJNS7_ILi1EEESI_SI_EEESC_SE_Li128ELb1ELb1ELb1ELb0EEENS1_36VarlenDynamicPersistentTileSchedulerILi128ELi48ELi128ELi128ELb1ELb1ELb0ELb0ELb1ELb1EEEEEEEEEvNT_6ParamsE,"ax",@progbits
	.align	128
.text._ZN7cutlass13device_kernelIN5flash19enable_sm80_to_sm89INS1_16FlashAttnFwdSm80INS1_25CollectiveMainloopFwdSm80ILi4ELi1ELb0EN4cute5tupleIJNS5_1CILi128EEENS7_ILi48EEENS7_ILi96EEEEEELi96ENS_10bfloat16_tEfNS_4arch4Sm80ELb0ELb0ELb0ELb1ELb1ELb1ELb1ELb1EEENS1_21CollectiveEpilogueFwdINS6_IJS8_SA_S9_EEENS6_IJNS7_ILi1EEESI_SI_EEESC_SE_Li128ELb1ELb1ELb1ELb0EEENS1_36VarlenDynamicPersistentTileSchedulerILi128ELi48ELi128ELi128ELb1ELb1ELb0ELb0ELb1ELb1EEEEEEEEEvNT_6ParamsE:
        .type           _ZN7cutlass13device_kernelIN5flash19enable_sm80_to_sm89INS1_16FlashAttnFwdSm80INS1_25CollectiveMainloopFwdSm80ILi4ELi1ELb0EN4cute5tupleIJNS5_1CILi128EEENS7_ILi48EEENS7_ILi96EEEEEELi96ENS_10bfloat16_tEfNS_4arch4Sm80ELb0ELb0ELb0ELb1ELb1ELb1ELb1ELb1EEENS1_21CollectiveEpilogueFwdINS6_IJS8_SA_S9_EEENS6_IJNS7_ILi1EEESI_SI_EEESC_SE_Li128ELb1ELb1ELb1ELb0EEENS1_36VarlenDynamicPersistentTileSchedulerILi128ELi48ELi128ELi128ELb1ELb1ELb0ELb0ELb1ELb1EEEEEEEEEvNT_6ParamsE,@function
        .size           _ZN7cutlass13device_kernelIN5flash19enable_sm80_to_sm89INS1_16FlashAttnFwdSm80INS1_25CollectiveMainloopFwdSm80ILi4ELi1ELb0EN4cute5tupleIJNS5_1CILi128EEENS7_ILi48EEENS7_ILi96EEEEEELi96ENS_10bfloat16_tEfNS_4arch4Sm80ELb0ELb0ELb0ELb1ELb1ELb1ELb1ELb1EEENS1_21CollectiveEpilogueFwdINS6_IJS8_SA_S9_EEENS6_IJNS7_ILi1EEESI_SI_EEESC_SE_Li128ELb1ELb1ELb1ELb0EEENS1_36VarlenDynamicPersistentTileSchedulerILi128ELi48ELi128ELi128ELb1ELb1ELb0ELb0ELb1ELb1EEEEEEEEEvNT_6ParamsE,(.L_x_29 - _ZN7cutlass13device_kernelIN5flash19enable_sm80_to_sm89INS1_16FlashAttnFwdSm80INS1_25CollectiveMainloopFwdSm80ILi4ELi1ELb0EN4cute5tupleIJNS5_1CILi128EEENS7_ILi48EEENS7_ILi96EEEEEELi96ENS_10bfloat16_tEfNS_4arch4Sm80ELb0ELb0ELb0ELb1ELb1ELb1ELb1ELb1EEENS1_21CollectiveEpilogueFwdINS6_IJS8_SA_S9_EEENS6_IJNS7_ILi1EEESI_SI_EEESC_SE_Li128ELb1ELb1ELb1ELb0EEENS1_36VarlenDynamicPersistentTileSchedulerILi128ELi48ELi128ELi128ELb1ELb1ELb0ELb0ELb1ELb1EEEEEEEEEvNT_6ParamsE)
        .other          _ZN7cutlass13device_kernelIN5flash19enable_sm80_to_sm89INS1_16FlashAttnFwdSm80INS1_25CollectiveMainloopFwdSm80ILi4ELi1ELb0EN4cute5tupleIJNS5_1CILi128EEENS7_ILi48EEENS7_ILi96EEEEEELi96ENS_10bfloat16_tEfNS_4arch4Sm80ELb0ELb0ELb0ELb1ELb1ELb1ELb1ELb1EEENS1_21CollectiveEpilogueFwdINS6_IJS8_SA_S9_EEENS6_IJNS7_ILi1EEESI_SI_EEESC_SE_Li128ELb1ELb1ELb1ELb0EEENS1_36VarlenDynamicPersistentTileSchedulerILi128ELi48ELi128ELi128ELb1ELb1ELb0ELb0ELb1ELb1EEEEEEEEEvNT_6ParamsE,@"STO_CUDA_ENTRY STV_DEFAULT"
_ZN7cutlass13device_kernelIN5flash19enable_sm80_to_sm89INS1_16FlashAttnFwdSm80INS1_25CollectiveMainloopFwdSm80ILi4ELi1ELb0EN4cute5tupleIJNS5_1CILi128EEENS7_ILi48EEENS7_ILi96EEEEEELi96ENS_10bfloat16_tEfNS_4arch4Sm80ELb0ELb0ELb0ELb1ELb1ELb1ELb1ELb1EEENS1_21CollectiveEpilogueFwdINS6_IJS8_SA_S9_EEENS6_IJNS7_ILi1EEESI_SI_EEESC_SE_Li128ELb1ELb1ELb1ELb0EEENS1_36VarlenDynamicPersistentTileSchedulerILi128ELi48ELi128ELi128ELb1ELb1ELb0ELb0ELb1ELb1EEEEEEEEEvNT_6ParamsE:
[----:B------:R-:W-:Y:S01]  /*0000*/  LDC R1, c[0x0][0x37c] ;  /* 0x0000df00ff017b82 */ /* 0x000fe20000000800 */
[----:B------:R-:W-:Y:S05]  /*0010*/  EXIT ;  /* 0x000000000000794d */ /* 0x000fea0003800000 */
.L_x_11:
        /* <DEDUP_REMOVED lines=14> */
.L_x_29:


//--------------------- .text._ZN7cutlass13device_kernelIN5flash19enable_sm80_to_sm89INS1_16FlashAttnFwdSm80INS1_25CollectiveMainloopFwdSm80ILi4ELi1ELb0EN4cute5tupleIJNS5_1CILi128EEENS7_ILi48EEENS7_ILi96EEEEEELi96ENS_10bfloat16_tEfNS_4arch4Sm80ELb0ELb1ELb0ELb0ELb1ELb0ELb1ELb1EEENS1_21CollectiveEpilogueFwdINS6_IJS8_SA_S9_EEENS6_IJNS7_ILi1EEESI_SI_EEESC_SE_Li128ELb0ELb1ELb1ELb0EEENS1_19SingleTileSchedulerILb0ELb1ELb1ELi128EEEEEEEEEvNT_6ParamsE --------------------------
	.section	.text._ZN7cutlass13device_kernelIN5flash19enable_sm80_to_sm89INS1_16FlashAttnFwdSm80INS1_25CollectiveMainloopFwdSm80ILi4ELi1ELb0EN4cute5tupleIJNS5_1CILi128EEENS7_ILi48EEENS7_ILi96EEEEEELi96ENS_10bfloat16_tEfNS_4arch4Sm80ELb0ELb1ELb0ELb0ELb1ELb0ELb1ELb1EEENS1_21CollectiveEpilogueFwdINS6_IJS8_SA_S9_EEENS6_IJNS7_ILi1EEESI_SI_EEESC_SE_Li128ELb0ELb1ELb1ELb0EEENS1_19SingleTileSchedulerILb0ELb1ELb1ELi128EEEEEEEEEvNT_6ParamsE,"ax",@progbits
	.align	128
.text._ZN7cutlass13device_kernelIN5flash19enable_sm80_to_sm89INS1_16FlashAttnFwdSm80INS1_25CollectiveMainloopFwdSm80ILi4ELi1ELb0EN4cute5tupleIJNS5_1CILi128EEENS7_ILi48EEENS7_ILi96EEEEEELi96ENS_10bfloat16_tEfNS_4arch4Sm80ELb0ELb1ELb0ELb0ELb1ELb0ELb1ELb1EEENS1_21CollectiveEpilogueFwdINS6_IJS8_SA_S9_EEENS6_IJNS7_ILi1EEESI_SI_EEESC_SE_Li128ELb0ELb1ELb1ELb0EEENS1_19SingleTileSchedulerILb0ELb1ELb1ELi128EEEEEEEEEvNT_6ParamsE:
        .type           _ZN7cutlass13device_kernelIN5flash19enable_sm80_to_sm89INS1_16FlashAttnFwdSm80INS1_25CollectiveMainloopFwdSm80ILi4ELi1ELb0EN4cute5tupleIJNS5_1CILi128EEENS7_ILi48EEENS7_ILi96EEEEEELi96ENS_10bfloat16_tEfNS_4arch4Sm80ELb0ELb1ELb0ELb0ELb1ELb0ELb1ELb1EEENS1_21CollectiveEpilogueFwdINS6_IJS8_SA_S9_EEENS6_IJNS7_ILi1EEESI_SI_EEESC_SE_Li128ELb0ELb1ELb1ELb0EEENS1_19SingleTileSchedulerILb0ELb1ELb1ELi128EEEEEEEEEvNT_6ParamsE,@function
        .size           _ZN7cutlass13device_kernelIN5flash19enable_sm80_to_sm89INS1_16FlashAttnFwdSm80INS1_25CollectiveMainloopFwdSm80ILi4ELi1ELb0EN4cute5tupleIJNS5_1CILi128EEENS7_ILi48EEENS7_ILi96EEEEEELi96ENS_10bfloat16_tEfNS_4arch4Sm80ELb0ELb1ELb0ELb0ELb1ELb0ELb1ELb1EEENS1_21CollectiveEpilogueFwdINS6_IJS8_SA_S9_EEENS6_IJNS7_ILi1EEESI_SI_EEESC_SE_Li128ELb0ELb1ELb1ELb0EEENS1_19SingleTileSchedulerILb0ELb1ELb1ELi128EEEEEEEEEvNT_6ParamsE,(.L_x_30 - _ZN7cutlass13device_kernelIN5flash19enable_sm80_to_sm89INS1_16FlashAttnFwdSm80INS1_25CollectiveMainloopFwdSm80ILi4ELi1ELb0EN4cute5tupleIJNS5_1CILi128EEENS7_ILi48EEENS7_ILi96EEEEEELi96ENS_10bfloat16_tEfNS_4arch4Sm80ELb0ELb1ELb0ELb0ELb1ELb0ELb1ELb1EEENS1_21CollectiveEpilogueFwdINS6_IJS8_SA_S9_EEENS6_IJNS7_ILi1EEESI_SI_EEESC_SE_Li128ELb0ELb1ELb1ELb0EEENS1_19SingleTileSchedulerILb0ELb1ELb1ELi128EEEEEEEEEvNT_6ParamsE)
        .other          _ZN7cutlass13device_kernelIN5flash19enable_sm80_to_sm89INS1_16FlashAttnFwdSm80INS1_25CollectiveMainloopFwdSm80ILi4ELi1ELb0EN4cute5tupleIJNS5_1CILi128EEENS7_ILi48EEENS7_ILi96EEEEEELi96ENS_10bfloat16_tEfNS_4arch4Sm80ELb0ELb1ELb0ELb0ELb1ELb0ELb1ELb1EEENS1_21CollectiveEpilogueFwdINS6_IJS8_SA_S9_EEENS6_IJNS7_ILi1EEESI_SI_EEESC_SE_Li128ELb0ELb1ELb1ELb0EEENS1_19SingleTileSchedulerILb0ELb1ELb1ELi128EEEEEEEEEvNT_6ParamsE,@"STO_CUDA_ENTRY STV_DEFAULT"
_ZN7cutlass13device_kernelIN5flash19enable_sm80_to_sm89INS1_16FlashAttnFwdSm80INS1_25CollectiveMainloopFwdSm80ILi4ELi1ELb0EN4cute5tupleIJNS5_1CILi128EEENS7_ILi48EEENS7_ILi96EEEEEELi96ENS_10bfloat16_tEfNS_4arch4Sm80ELb0ELb1ELb0ELb0ELb1ELb0ELb1ELb1EEENS1_21CollectiveEpilogueFwdINS6_IJS8_SA_S9_EEENS6_IJNS7_ILi1EEESI_SI_EEESC_SE_Li128ELb0ELb1ELb1ELb0EEENS1_19SingleTileSchedulerILb0ELb1ELb1ELi128EEEEEEEEEvNT_6ParamsE:
[----:B------:R-:W-:Y:S01]  /*0000*/  LDC R1, c[0x0][0x37c] ;  /* 0x0000df00ff017b82 */ /* 0x000fe20000000800 */
[----:B------:R-:W-:Y:S05]  /*0010*/  EXIT ;  /* 0x000000000000794d */ /* 0x000fea0003800000 */
.L_x_12:
        /* <DEDUP_REMOVED lines=14> */
.L_x_30:


//--------------------- .text._ZN7cutlass13device_kernelIN5flash19enable_sm80_to_sm89INS1_16FlashAttnFwdSm80INS1_25CollectiveMainloopFwdSm80ILi4ELi1ELb0EN4cute5tupleIJNS5_1CILi128EEENS7_ILi48EEENS7_ILi96EEEEEELi96ENS_10bfloat16_tEfNS_4arch4Sm80ELb0ELb1ELb0ELb1ELb1ELb0ELb1ELb1EEENS1_21CollectiveEpilogueFwdINS6_IJS8_SA_S9_EEENS6_IJNS7_ILi1EEESI_SI_EEESC_SE_Li128ELb1ELb1ELb1ELb0EEENS1_36VarlenDynamicPersistentTileSchedulerILi128ELi48ELi128ELi128ELb1ELb1ELb0ELb1ELb0ELb1EEEEEEEEEvNT_6ParamsE --------------------------
	.section	.text._ZN7cutlass13device_kernelIN5flash19enable_sm80_to_sm89INS1_16FlashAttnFwdSm80INS1_25CollectiveMainloopFwdSm80ILi4ELi1ELb0EN4cute5tupleIJNS5_1CILi128EEENS7_ILi48EEENS7_ILi96EEEEEELi96ENS_10bfloat16_tEfNS_4arch4Sm80ELb0ELb1ELb0ELb1ELb1ELb0ELb1ELb1EEENS1_21CollectiveEpilogueFwdINS6_IJS8_SA_S9_EEENS6_IJNS7_ILi1EEESI_SI_EEESC_SE_Li128ELb1ELb1ELb1ELb0EEENS1_36VarlenDynamicPersistentTileSchedulerILi128ELi48ELi128ELi128ELb1ELb1ELb0ELb1ELb0ELb1EEEEEEEEEvNT_6ParamsE,"ax",@progbits
	.align	128
.text._ZN7cutlass13device_kernelIN5flash19enable_sm80_to_sm89INS1_16FlashAttnFwdSm80INS1_25CollectiveMainloopFwdSm80ILi4ELi1ELb0EN4cute5tupleIJNS5_1CILi128EEENS7_ILi48EEENS7_ILi96EEEEEELi96ENS_10bfloat16_tEfNS_4arch4Sm80ELb0ELb1ELb0ELb1ELb1ELb0ELb1ELb1EEENS1_21CollectiveEpilogueFwdINS6_IJS8_SA_S9_EEENS6_IJNS7_ILi1EEESI_SI_EEESC_SE_Li128ELb1ELb1ELb1ELb0EEENS1_36VarlenDynamicPersistentTileSchedulerILi128ELi48ELi128ELi128ELb1ELb1ELb0ELb1ELb0ELb1EEEEEEEEEvNT_6ParamsE:
        .type           _ZN7cutlass13device_kernelIN5flash19enable_sm80_to_sm89INS1_16FlashAttnFwdSm80INS1_25CollectiveMainloopFwdSm80ILi4ELi1ELb0EN4cute5tupleIJNS5_1CILi128EEENS7_ILi48EEENS7_ILi96EEEEEELi96ENS_10bfloat16_tEfNS_4arch4Sm80ELb0ELb1ELb0ELb1ELb1ELb0ELb1ELb1EEENS1_21CollectiveEpilogueFwdINS6_IJS8_SA_S9_EEENS6_IJNS7_ILi1EEESI_SI_EEESC_SE_Li128ELb1ELb1ELb1ELb0EEENS1_36VarlenDynamicPersistentTileSchedulerILi128ELi48ELi128ELi128ELb1ELb1ELb0ELb1ELb0ELb1EEEEEEEEEvNT_6ParamsE,@function
        .size           _ZN7cutlass13device_kernelIN5flash19enable_sm80_to_sm89INS1_16FlashAttnFwdSm80INS1_25CollectiveMainloopFwdSm80ILi4ELi1ELb0EN4cute5tupleIJNS5_1CILi128EEENS7_ILi48EEENS7_ILi96EEEEEELi96ENS_10bfloat16_tEfNS_4arch4Sm80ELb0ELb1ELb0ELb1ELb1ELb0ELb1ELb1EEENS1_21CollectiveEpilogueFwdINS6_IJS8_SA_S9_EEENS6_IJNS7_ILi1EEESI_SI_EEESC_SE_Li128ELb1ELb1ELb1ELb0EEENS1_36VarlenDynamicPersistentTileSchedulerILi128ELi48ELi128ELi128ELb1ELb1ELb0ELb1ELb0ELb1EEEEEEEEEvNT_6ParamsE,(.L_x_31 - _ZN7cutlass13device_kernelIN5flash19enable_sm80_to_sm89INS1_16FlashAttnFwdSm80INS1_25CollectiveMainloopFwdSm80ILi4ELi1ELb0EN4cute5tupleIJNS5_1CILi128EEENS7_ILi48EEENS7_ILi96EEEEEELi96ENS_10bfloat16_tEfNS_4arch4Sm80ELb0ELb1ELb0ELb1ELb1ELb0ELb1ELb1EEENS1_21CollectiveEpilogueFwdINS6_IJS8_SA_S9_EEENS6_IJNS7_ILi1EEESI_SI_EEESC_SE_Li128ELb1ELb1ELb1ELb0EEENS1_36VarlenDynamicPersistentTileSchedulerILi128ELi48ELi128ELi128ELb1ELb1ELb0ELb1ELb0ELb1EEEEEEEEEvNT_6ParamsE)
        .other          _ZN7cutlass13device_kernelIN5flash19enable_sm80_to_sm89INS1_16FlashAttnFwdSm80INS1_25CollectiveMainloopFwdSm80ILi4ELi1ELb0EN4cute5tupleIJNS5_1CILi128EEENS7_ILi48EEENS7_ILi96EEEEEELi96ENS_10bfloat16_tEfNS_4arch4Sm80ELb0ELb1ELb0ELb1ELb1ELb0ELb1ELb1EEENS1_21CollectiveEpilogueFwdINS6_IJS8_SA_S9_EEENS6_IJNS7_ILi1EEESI_SI_EEESC_SE_Li128ELb1ELb1ELb1ELb0EEENS1_36VarlenDynamicPersistentTileSchedulerILi128ELi48ELi128ELi128ELb1ELb1ELb0ELb1ELb0ELb1EEEEEEEEEvNT_6ParamsE,@"STO_CUDA_ENTRY STV_DEFAULT"
_ZN7cutlass13device_kernelIN5flash19enable_sm80_to_sm89INS1_16FlashAttnFwdSm80INS1_25CollectiveMainloopFwdSm80ILi4ELi1ELb0EN4cute5tupleIJNS5_1CILi128EEENS7_ILi48EEENS7_ILi96EEEEEELi96ENS_10bfloat16_tEfNS_4arch4Sm80ELb0ELb1ELb0ELb1ELb1ELb0ELb1ELb1EEENS1_21CollectiveEpilogueFwdINS6_IJS8_SA_S9_EEENS6_IJNS7_ILi1EEESI_SI_EEESC_SE_Li128ELb1ELb1ELb1ELb0EEENS1_36VarlenDynamicPersistentTileSchedulerILi128ELi48ELi128ELi128ELb1ELb1ELb0ELb1ELb0ELb1EEEEEEEEEvNT_6ParamsE:
[----:B------:R-:W-:Y:S01]  /*0000*/  LDC R1, c[0x0][0x37c] ;  /* 0x0000df00ff017b82 */ /* 0x000fe20000000800 */
[----:B------:R-:W-:Y:S05]  /*0010*/  EXIT ;  /* 0x000000000000794d */ /* 0x000fea0003800000 */
.L_x_13:
        /* <DEDUP_REMOVED lines=14> */
.L_x_31:


//--------------------- .text._ZN7cutlass13device_kernelIN5flash19enable_sm80_to_sm89INS1_16FlashAttnFwdSm80INS1_25CollectiveMainloopFwdSm80ILi4ELi1ELb0EN4cute5tupleIJNS5_1CILi128EEENS7_ILi48EEENS7_ILi96EEEEEELi96ENS_10bfloat16_tEfNS_4arch4Sm80ELb0ELb1ELb0ELb1ELb1ELb1ELb1ELb1EEENS1_21CollectiveEpilogueFwdINS6_IJS8_SA_S9_EEENS6_IJNS7_ILi1EEESI_SI_EEESC_SE_Li128ELb1ELb1ELb1ELb0EEENS1_36VarlenDynamicPersistentTileSchedulerILi128ELi48ELi128ELi128ELb1ELb1ELb0ELb1ELb0ELb1EEEEEEEEEvNT_6ParamsE --------------------------
	.section	.text._ZN7cutlass13device_kernelIN5flash19enable_sm80_to_sm89INS1_16FlashAttnFwdSm80INS1_25CollectiveMainloopFwdSm80ILi4ELi1ELb0EN4cute5tupleIJNS5_1CILi128EEENS7_ILi48EEENS7_ILi96EEEEEELi96ENS_10bfloat16_tEfNS_4arch4Sm80ELb0ELb1ELb0ELb1ELb1ELb1ELb1ELb1EEENS1_21CollectiveEpilogueFwdINS6_IJS8_SA_S9_EEENS6_IJNS7_ILi1EEESI_SI_EEESC_SE_Li128ELb1ELb1ELb1ELb0EEENS1_36VarlenDynamicPersistentTileSchedulerILi128ELi48ELi128ELi128ELb1ELb1ELb0ELb1ELb0ELb1EEEEEEEEEvNT_6ParamsE,"ax",@progbits
	.align	128
.text._ZN7cutlass13device_kernelIN5flash19enable_sm80_to_sm89INS1_16FlashAttnFwdSm80INS1_25CollectiveMainloopFwdSm80ILi4ELi1ELb0EN4cute5tupleIJNS5_1CILi128EEENS7_ILi48EEENS7_ILi96EEEEEELi96ENS_10bfloat16_tEfNS_4arch4Sm80ELb0ELb1ELb0ELb1ELb1ELb1ELb1ELb1EEENS1_21CollectiveEpilogueFwdINS6_IJS8_SA_S9_EEENS6_IJNS7_ILi1EEESI_SI_EEESC_SE_Li128ELb1ELb1ELb1ELb0EEENS1_36VarlenDynamicPersistentTileSchedulerILi128ELi48ELi128ELi128ELb1ELb1ELb0ELb1ELb0ELb1EEEEEEEEEvNT_6ParamsE:
        .type           _ZN7cutlass13device_kernelIN5flash19enable_sm80_to_sm89INS1_16FlashAttnFwdSm80INS1_25CollectiveMainloopFwdSm80ILi4ELi1ELb0EN4cute5tupleIJNS5_1CILi128EEENS7_ILi48EEENS7_ILi96EEEEEELi96ENS_10bfloat16_tEfNS_4arch4Sm80ELb0ELb1ELb0ELb1ELb1ELb1ELb1ELb1EEENS1_21CollectiveEpilogueFwdINS6_IJS8_SA_S9_EEENS6_IJNS7_ILi1EEESI_SI_EEESC_SE_Li128ELb1ELb1ELb1ELb0EEENS1_36VarlenDynamicPersistentTileSchedulerILi128ELi48ELi128ELi128ELb1ELb1ELb0ELb1ELb0ELb1EEEEEEEEEvNT_6ParamsE,@function
        .size           _ZN7cutlass13device_kernelIN5flash19enable_sm80_to_sm89INS1_16FlashAttnFwdSm80INS1_25CollectiveMainloopFwdSm80ILi4ELi1ELb0EN4cute5tupleIJNS5_1CILi128EEENS7_ILi48EEENS7_ILi96EEEEEELi96ENS_10bfloat16_tEfNS_4arch4Sm80ELb0ELb1ELb0ELb1ELb1ELb1ELb1ELb1EEENS1_21CollectiveEpilogueFwdINS6_IJS8_SA_S9_EEENS6_IJNS7_ILi1EEESI_SI_EEESC_SE_Li128ELb1ELb1ELb1ELb0EEENS1_36VarlenDynamicPersistentTileSchedulerILi128ELi48ELi128ELi128ELb1ELb1ELb0ELb1ELb0ELb1EEEEEEEEEvNT_6ParamsE,(.L_x_32 - _ZN7cutlass13device_kernelIN5flash19enable_sm80_to_sm89INS1_16FlashAttnFwdSm80INS1_25CollectiveMainloopFwdSm80ILi4ELi1ELb0EN4cute5tupleIJNS5_1CILi128EEENS7_ILi48EEENS7_ILi96EEEEEELi96ENS_10bfloat16_tEfNS_4arch4Sm80ELb0ELb1ELb0ELb1ELb1ELb1ELb1ELb1EEENS1_21CollectiveEpilogueFwdINS6_IJS8_SA_S9_EEENS6_IJNS7_ILi1EEESI_SI_EEESC_SE_Li128ELb1ELb1ELb1ELb0EEENS1_36VarlenDynamicPersistentTileSchedulerILi128ELi48ELi128ELi128ELb1ELb1ELb0ELb1ELb0ELb1EEEEEEEEEvNT_6ParamsE)
        .other          _ZN7cutlass13device_kernelIN5flash19enable_sm80_to_sm89INS1_16FlashAttnFwdSm80INS1_25CollectiveMainloopFwdSm80ILi4ELi1ELb0EN4cute5tupleIJNS5_1CILi128EEENS7_ILi48EEENS7_ILi96EEEEEELi96ENS_10bfloat16_tEfNS_4arch4Sm80ELb0ELb1ELb0ELb1ELb1ELb1ELb1ELb1EEENS1_21CollectiveEpilogueFwdINS6_IJS8_SA_S9_EEENS6_IJNS7_ILi1EEESI_SI_EEESC_SE_Li128ELb1ELb1ELb1ELb0EEENS1_36VarlenDynamicPersistentTileSchedulerILi128ELi48ELi128ELi128ELb1ELb1ELb0ELb1ELb0ELb1EEEEEEEEEvNT_6ParamsE,@"STO_CUDA_ENTRY STV_DEFAULT"
_ZN7cutlass13device_kernelIN5flash19enable_sm80_to_sm89INS1_16FlashAttnFwdSm80INS1_25CollectiveMainloopFwdSm80ILi4ELi1ELb0EN4cute5tupleIJNS5_1CILi128EEENS7_ILi48EEENS7_ILi96EEEEEELi96ENS_10bfloat16_tEfNS_4arch4Sm80ELb0ELb1ELb0ELb1ELb1ELb1ELb1ELb1EEENS1_21CollectiveEpilogueFwdINS6_IJS8_SA_S9_EEENS6_IJNS7_ILi1EEESI_SI_EEESC_SE_Li128ELb1ELb1ELb1ELb0EEENS1_36VarlenDynamicPersistentTileSchedulerILi128ELi48ELi128ELi128ELb1ELb1ELb0ELb1ELb0ELb1EEEEEEEEEvNT_6ParamsE:
[----:B------:R-:W-:Y:S01]  /*0000*/  LDC R1, c[0x0][0x37c] ;  /* 0x0000df00ff017b82 */ /* 0x000fe20000000800 */
[----:B------:R-:W-:Y:S05]  /*0010*/  EXIT ;  /* 0x000000000000794d */ /* 0x000fea0003800000 */
.L_x_14:
        /* <DEDUP_REMOVED lines=14> */
.L_x_32:


//--------------------- .text._ZN7cutlass13device_kernelIN5flash19enable_sm80_to_sm89INS1_16FlashAttnFwdSm80INS1_25CollectiveMainloopFwdSm80ILi4ELi1ELb0EN4cute5tupleIJNS5_1CILi128EEENS7_ILi64EEENS7_ILi96EEEEEELi96ENS_10bfloat16_tEfNS_4arch4Sm80ELb1ELb0ELb0ELb0ELb1ELb0ELb1ELb1EEENS1_21CollectiveEpilogueFwdINS6_IJS8_SA_S9_EEENS6_IJNS7_ILi1EEESI_SI_EEESC_SE_Li128ELb0ELb1ELb1ELb0EEENS1_30DynamicPersistentTileSchedulerILi128ELi128ELb1ELb1ELb0EEEEEEEEEvNT_6ParamsE --------------------------
	.section	.text._ZN7cutlass13device_kernelIN5flash19enable_sm80_to_sm89INS1_16FlashAttnFwdSm80INS1_25CollectiveMainloopFwdSm80ILi4ELi1ELb0EN4cute5tupleIJNS5_1CILi128EEENS7_ILi64EEENS7_ILi96EEEEEELi96ENS_10bfloat16_tEfNS_4arch4Sm80ELb1ELb0ELb0ELb0ELb1ELb0ELb1ELb1EEENS1_21CollectiveEpilogueFwdINS6_IJS8_SA_S9_EEENS6_IJNS7_ILi1EEESI_SI_EEESC_SE_Li128ELb0ELb1ELb1ELb0EEENS1_30DynamicPersistentTileSchedulerILi128ELi128ELb1ELb1ELb0EEEEEEEEEvNT_6ParamsE,"ax",@progbits
	.align	128
.text._ZN7cutlass13device_kernelIN5flash19enable_sm80_to_sm89INS1_16FlashAttnFwdSm80INS1_25CollectiveMainloopFwdSm80ILi4ELi1ELb0EN4cute5tupleIJNS5_1CILi128EEENS7_ILi64EEENS7_ILi96EEEEEELi96ENS_10bfloat16_tEfNS_4arch4Sm80ELb1ELb0ELb0ELb0ELb1ELb0ELb1ELb1EEENS1_21CollectiveEpilogueFwdINS6_IJS8_SA_S9_EEENS6_IJNS7_ILi1EEESI_SI_EEESC_SE_Li128ELb0ELb1ELb1ELb0EEENS1_30DynamicPersistentTileSchedulerILi128ELi128ELb1ELb1ELb0EEEEEEEEEvNT_6ParamsE:
        .type           _ZN7cutlass13device_kernelIN5flash19enable_sm80_to_sm89INS1_16FlashAttnFwdSm80INS1_25CollectiveMainloopFwdSm80ILi4ELi1ELb0EN4cute5tupleIJNS5_1CILi128EEENS7_ILi64EEENS7_ILi96EEEEEELi96ENS_10bfloat16_tEfNS_4arch4Sm80ELb1ELb0ELb0ELb0ELb1ELb0ELb1ELb1EEENS1_21CollectiveEpilogueFwdINS6_IJS8_SA_S9_EEENS6_IJNS7_ILi1EEESI_SI_EEESC_SE_Li128ELb0ELb1ELb1ELb0EEENS1_30DynamicPersistentTileSchedulerILi128ELi128ELb1ELb1ELb0EEEEEEEEEvNT_6ParamsE,@function
        .size           _ZN7cutlass13device_kernelIN5flash19enable_sm80_to_sm89INS1_16FlashAttnFwdSm80INS1_25CollectiveMainloopFwdSm80ILi4ELi1ELb0EN4cute5tupleIJNS5_1CILi128EEENS7_ILi64EEENS7_ILi96EEEEEELi96ENS_10bfloat16_tEfNS_4arch4Sm80ELb1ELb0ELb0ELb0ELb1ELb0ELb1ELb1EEENS1_21CollectiveEpilogueFwdINS6_IJS8_SA_S9_EEENS6_IJNS7_ILi1EEESI_SI_EEESC_SE_Li128ELb0ELb1ELb1ELb0EEENS1_30DynamicPersistentTileSchedulerILi128ELi128ELb1ELb1ELb0EEEEEEEEEvNT_6ParamsE,(.L_x_33 - _ZN7cutlass13device_kernelIN5flash19enable_sm80_to_sm89INS1_16FlashAttnFwdSm80INS1_25CollectiveMainloopFwdSm80ILi4ELi1ELb0EN4cute5tupleIJNS5_1CILi128EEENS7_ILi64EEENS7_ILi96EEEEEELi96ENS_10bfloat16_tEfNS_4arch4Sm80ELb1ELb0ELb0ELb0ELb1ELb0ELb1ELb1EEENS1_21CollectiveEpilogueFwdINS6_IJS8_SA_S9_EEENS6_IJNS7_ILi1EEESI_SI_EEESC_SE_Li128ELb0ELb1ELb1ELb0EEENS1_30DynamicPersistentTileSchedulerILi128ELi128ELb1ELb1ELb0EEEEEEEEEvNT_6ParamsE)
        .other          _ZN7cutlass13device_kernelIN5flash19enable_sm80_to_sm89INS1_16FlashAttnFwdSm80INS1_25CollectiveMainloopFwdSm80ILi4ELi1ELb0EN4cute5tupleIJNS5_1CILi128EEENS7_ILi64EEENS7_ILi96EEEEEELi96ENS_10bfloat16_tEfNS_4arch4Sm80ELb1ELb0ELb0ELb0ELb1ELb0ELb1ELb1EEENS1_21CollectiveEpilogueFwdINS6_IJS8_SA_S9_EEENS6_IJNS7_ILi1EEESI_SI_EEESC_SE_Li128ELb0ELb1ELb1ELb0EEENS1_30DynamicPersistentTileSchedulerILi128ELi128ELb1ELb1ELb0EEEEEEEEEvNT_6ParamsE,@"STO_CUDA_ENTRY STV_DEFAULT"
_ZN7cutlass13device_kernelIN5flash19enable_sm80_to_sm89INS1_16FlashAttnFwdSm80INS1_25CollectiveMainloopFwdSm80ILi4ELi1ELb0EN4cute5tupleIJNS5_1CILi128EEENS7_ILi64EEENS7_ILi96EEEEEELi96ENS_10bfloat16_tEfNS_4arch4Sm80ELb1ELb0ELb0ELb0ELb1ELb0ELb1ELb1EEENS1_21CollectiveEpilogueFwdINS6_IJS8_SA_S9_EEENS6_IJNS7_ILi1EEESI_SI_EEESC_SE_Li128ELb0ELb1ELb1ELb0EEENS1_30DynamicPersistentTileSchedulerILi128ELi128ELb1ELb1ELb0EEEEEEEEEvNT_6ParamsE:
[----:B------:R-:W-:Y:S01]  /*0000*/  LDC R1, c[0x0][0x37c] ;  /* 0x0000df00ff017b82 */ /* 0x000fe20000000800 */
[----:B------:R-:W-:Y:S05]  /*0010*/  EXIT ;  /* 0x000000000000794d */ /* 0x000fea0003800000 */
.L_x_15:
        /* <DEDUP_REMOVED lines=14> */
.L_x_33:


//--------------------- .text._ZN7cutlass13device_kernelIN5flash19enable_sm80_to_sm89INS1_16FlashAttnFwdSm80INS1_25CollectiveMainloopFwdSm80ILi4ELi1ELb0EN4cute5tupleIJNS5_1CILi128EEENS7_ILi48EEENS7_ILi96EEEEEELi96ENS_10bfloat16_tEfNS_4arch4Sm80ELb1ELb0ELb0ELb1ELb1ELb0ELb1ELb1EEENS1_21CollectiveEpilogueFwdINS6_IJS8_SA_S9_EEENS6_IJNS7_ILi1EEESI_SI_EEESC_SE_Li128ELb1ELb1ELb1ELb0EEENS1_36VarlenDynamicPersistentTileSchedulerILi128ELi48ELi128ELi128ELb1ELb1ELb0ELb1ELb1ELb1EEEEEEEEEvNT_6ParamsE --------------------------
	.section	.text._ZN7cutlass13device_kernelIN5flash19enable_sm80_to_sm89INS1_16FlashAttnFwdSm80INS1_25CollectiveMainloopFwdSm80ILi4ELi1ELb0EN4cute5tupleIJNS5_1CILi128EEENS7_ILi48EEENS7_ILi96EEEEEELi96ENS_10bfloat16_tEfNS_4arch4Sm80ELb1ELb0ELb0ELb1ELb1ELb0ELb1ELb1EEENS1_21CollectiveEpilogueFwdINS6_IJS8_SA_S9_EEENS6_IJNS7_ILi1EEESI_SI_EEESC_SE_Li128ELb1ELb1ELb1ELb0EEENS1_36VarlenDynamicPersistentTileSchedulerILi128ELi48ELi128ELi128ELb1ELb1ELb0ELb1ELb1ELb1EEEEEEEEEvNT_6ParamsE,"ax",@progbits
	.align	128
.text._ZN7cutlass13device_kernelIN5flash19enable_sm80_to_sm89INS1_16FlashAttnFwdSm80INS1_25CollectiveMainloopFwdSm80ILi4ELi1ELb0EN4cute5tupleIJNS5_1CILi128EEENS7_ILi48EEENS7_ILi96EEEEEELi96ENS_10bfloat16_tEfNS_4arch4Sm80ELb1ELb0ELb0ELb1ELb1ELb0ELb1ELb1EEENS1_21CollectiveEpilogueFwdINS6_IJS8_SA_S9_EEENS6_IJNS7_ILi1EEESI_SI_EEESC_SE_Li128ELb1ELb1ELb1ELb0EEENS1_36VarlenDynamicPersistentTileSchedulerILi128ELi48ELi128ELi128ELb1ELb1ELb0ELb1ELb1ELb1EEEEEEEEEvNT_6ParamsE:
        .type           _ZN7cutlass13device_kernelIN5flash19enable_sm80_to_sm89INS1_16FlashAttnFwdSm80INS1_25CollectiveMainloopFwdSm80ILi4ELi1ELb0EN4cute5tupleIJNS5_1CILi128EEENS7_ILi48EEENS7_ILi96EEEEEELi96ENS_10bfloat16_tEfNS_4arch4Sm80ELb1ELb0ELb0ELb1ELb1ELb0ELb1ELb1EEENS1_21CollectiveEpilogueFwdINS6_IJS8_SA_S9_EEENS6_IJNS7_ILi1EEESI_SI_EEESC_SE_Li128ELb1ELb1ELb1ELb0EEENS1_36VarlenDynamicPersistentTileSchedulerILi128ELi48ELi128ELi128ELb1ELb1ELb0ELb1ELb1ELb1EEEEEEEEEvNT_6ParamsE,@function
        .size           _ZN7cutlass13device_kernelIN5flash19enable_sm80_to_sm89INS1_16FlashAttnFwdSm80INS1_25CollectiveMainloopFwdSm80ILi4ELi1ELb0EN4cute5tupleIJNS5_1CILi128EEENS7_ILi48EEENS7_ILi96EEEEEELi96ENS_10bfloat16_tEfNS_4arch4Sm80ELb1ELb0ELb0ELb1ELb1ELb0ELb1ELb1EEENS1_21CollectiveEpilogueFwdINS6_IJS8_SA_S9_EEENS6_IJNS7_ILi1EEESI_SI_EEESC_SE_Li128ELb1ELb1ELb1ELb0EEENS1_36VarlenDynamicPersistentTileSchedulerILi128ELi48ELi128ELi128ELb1ELb1ELb0ELb1ELb1ELb1EEEEEEEEEvNT_6ParamsE,(.L_x_34 - _ZN7cutlass13device_kernelIN5flash19enable_sm80_to_sm89INS1_16FlashAttnFwdSm80INS1_25CollectiveMainloopFwdSm80ILi4ELi1ELb0EN4cute5tupleIJNS5_1CILi128EEENS7_ILi48EEENS7_ILi96EEEEEELi96ENS_10bfloat16_tEfNS_4arch4Sm80ELb1ELb0ELb0ELb1ELb1ELb0ELb1ELb1EEENS1_21CollectiveEpilogueFwdINS6_IJS8_SA_S9_EEENS6_IJNS7_ILi1EEESI_SI_EEESC_SE_Li128ELb1ELb1ELb1ELb0EEENS1_36VarlenDynamicPersistentTileSchedulerILi128ELi48ELi128ELi128ELb1ELb1ELb0ELb1ELb1ELb1EEEEEEEEEvNT_6ParamsE)
        .other          _ZN7cutlass13device_kernelIN5flash19enable_sm80_to_sm89INS1_16FlashAttnFwdSm80INS1_25CollectiveMainloopFwdSm80ILi4ELi1ELb0EN4cute5tupleIJNS5_1CILi128EEENS7_ILi48EEENS7_ILi96EEEEEELi96ENS_10bfloat16_tEfNS_4arch4Sm80ELb1ELb0ELb0ELb1ELb1ELb0ELb1ELb1EEENS1_21CollectiveEpilogueFwdINS6_IJS8_SA_S9_EEENS6_IJNS7_ILi1EEESI_SI_EEESC_SE_Li128ELb1ELb1ELb1ELb0EEENS1_36VarlenDynamicPersistentTileSchedulerILi128ELi48ELi128ELi128ELb1ELb1ELb0ELb1ELb1ELb1EEEEEEEEEvNT_6ParamsE,@"STO_CUDA_ENTRY STV_DEFAULT"
_ZN7cutlass13device_kernelIN5flash19enable_sm80_to_sm89INS1_16FlashAttnFwdSm80INS1_25CollectiveMainloopFwdSm80ILi4ELi1ELb0EN4cute5tupleIJNS5_1CILi128EEENS7_ILi48EEENS7_ILi96EEEEEELi96ENS_10bfloat16_tEfNS_4arch4Sm80ELb1ELb0ELb0ELb1ELb1ELb0ELb1ELb1EEENS1_21CollectiveEpilogueFwdINS6_IJS8_SA_S9_EEENS6_IJNS7_ILi1EEESI_SI_EEESC_SE_Li128ELb1ELb1ELb1ELb0EEENS1_36VarlenDynamicPersistentTileSchedulerILi128ELi48ELi128ELi128ELb1ELb1ELb0ELb1ELb1ELb1EEEEEEEEEvNT_6ParamsE:
[----:B------:R-:W-:Y:S01]  /*0000*/  LDC R1, c[0x0][0x37c] ;  /* 0x0000df00ff017b82 */ /* 0x000fe20000000800 */
[----:B------:R-:W-:Y:S05]  /*0010*/  EXIT ;  /* 0x000000000000794d */ /* 0x000fea0003800000 */
.L_x_16:
        /* <DEDUP_REMOVED lines=14> */
.L_x_34:


//--------------------- .text._ZN7cutlass13device_kernelIN5flash19enable_sm80_to_sm89INS1_16FlashAttnFwdSm80INS1_25CollectiveMainloopFwdSm80ILi4ELi1ELb0EN4cute5tupleIJNS5_1CILi128EEENS7_ILi48EEENS7_ILi96EEEEEELi96ENS_10bfloat16_tEfNS_4arch4Sm80ELb1ELb0ELb0ELb1ELb1ELb1ELb1ELb1EEENS1_21CollectiveEpilogueFwdINS6_IJS8_SA_S9_EEENS6_IJNS7_ILi1EEESI_SI_EEESC_SE_Li128ELb1ELb1ELb1ELb0EEENS1_36VarlenDynamicPersistentTileSchedulerILi128ELi48ELi128ELi128ELb1ELb1ELb0ELb1ELb1ELb1EEEEEEEEEvNT_6ParamsE --------------------------
	.section	.text._ZN7cutlass13device_kernelIN5flash19enable_sm80_to_sm89INS1_16FlashAttnFwdSm80INS1_25CollectiveMainloopFwdSm80ILi4ELi1ELb0EN4cute5tupleIJNS5_1CILi128EEENS7_ILi48EEENS7_ILi96EEEEEELi96ENS_10bfloat16_tEfNS_4arch4Sm80ELb1ELb0ELb0ELb1ELb1ELb1ELb1ELb1EEENS1_21CollectiveEpilogueFwdINS6_IJS8_SA_S9_EEENS6_IJNS7_ILi1EEESI_SI_EEESC_SE_Li128ELb1ELb1ELb1ELb0EEENS1_36VarlenDynamicPersistentTileSchedulerILi128ELi48ELi128ELi128ELb1ELb1ELb0ELb1ELb1ELb1EEEEEEEEEvNT_6ParamsE,"ax",@progbits
	.align	128
.text._ZN7cutlass13device_kernelIN5flash19enable_sm80_to_sm89INS1_16FlashAttnFwdSm80INS1_25CollectiveMainloopFwdSm80ILi4ELi1ELb0EN4cute5tupleIJNS5_1CILi128EEENS7_ILi48EEENS7_ILi96EEEEEELi96ENS_10bfloat16_tEfNS_4arch4Sm80ELb1ELb0ELb0ELb1ELb1ELb1ELb1ELb1EEENS1_21CollectiveEpilogueFwdINS6_IJS8_SA_S9_EEENS6_IJNS7_ILi1EEESI_SI_EEESC_SE_Li128ELb1ELb1ELb1ELb0EEENS1_36VarlenDynamicPersistentTileSchedulerILi128ELi48ELi128ELi128ELb1ELb1ELb0ELb1ELb1ELb1EEEEEEEEEvNT_6ParamsE:
        .type           _ZN7cutlass13device_kernelIN5flash19enable_sm80_to_sm89INS1_16FlashAttnFwdSm80INS1_25CollectiveMainloopFwdSm80ILi4ELi1ELb0EN4cute5tupleIJNS5_1CILi128EEENS7_ILi48EEENS7_ILi96EEEEEELi96ENS_10bfloat16_tEfNS_4arch4Sm80ELb1ELb0ELb0ELb1ELb1ELb1ELb1ELb1EEENS1_21CollectiveEpilogueFwdINS6_IJS8_SA_S9_EEENS6_IJNS7_ILi1EEESI_SI_EEESC_SE_Li128ELb1ELb1ELb1ELb0EEENS1_36VarlenDynamicPersistentTileSchedulerILi128ELi48ELi128ELi128ELb1ELb1ELb0ELb1ELb1ELb1EEEEEEEEEvNT_6ParamsE,@function
        .size           _ZN7cutlass13device_kernelIN5flash19enable_sm80_to_sm89INS1_16FlashAttnFwdSm80INS1_25CollectiveMainloopFwdSm80ILi4ELi1ELb0EN4cute5tupleIJNS5_1CILi128EEENS7_ILi48EEENS7_ILi96EEEEEELi96ENS_10bfloat16_tEfNS_4arch4Sm80ELb1ELb0ELb0ELb1ELb1ELb1ELb1ELb1EEENS1_21CollectiveEpilogueFwdINS6_IJS8_SA_S9_EEENS6_IJNS7_ILi1EEESI_SI_EEESC_SE_Li128ELb1ELb1ELb1ELb0EEENS1_36VarlenDynamicPersistentTileSchedulerILi128ELi48ELi128ELi128ELb1ELb1ELb0ELb1ELb1ELb1EEEEEEEEEvNT_6ParamsE,(.L_x_35 - _ZN7cutlass13device_kernelIN5flash19enable_sm80_to_sm89INS1_16FlashAttnFwdSm80INS1_25CollectiveMainloopFwdSm80ILi4ELi1ELb0EN4cute5tupleIJNS5_1CILi128EEENS7_ILi48EEENS7_ILi96EEEEEELi96ENS_10bfloat16_tEfNS_4arch4Sm80ELb1ELb0ELb0ELb1ELb1ELb1ELb1ELb1EEENS1_21CollectiveEpilogueFwdINS6_IJS8_SA_S9_EEENS6_IJNS7_ILi1EEESI_SI_EEESC_SE_Li128ELb1ELb1ELb1ELb0EEENS1_36VarlenDynamicPersistentTileSchedulerILi128ELi48ELi128ELi128ELb1ELb1ELb0ELb1ELb1ELb1EEEEEEEEEvNT_6ParamsE)
        .other          _ZN7cutlass13device_kernelIN5flash19enable_sm80_to_sm89INS1_16FlashAttnFwdSm80INS1_25CollectiveMainloopFwdSm80ILi4ELi1ELb0EN4cute5tupleIJNS5_1CILi128EEENS7_ILi48EEENS7_ILi96EEEEEELi96ENS_10bfloat16_tEfNS_4arch4Sm80ELb1ELb0ELb0ELb1ELb1ELb1ELb1ELb1EEENS1_21CollectiveEpilogueFwdINS6_IJS8_SA_S9_EEENS6_IJNS7_ILi1EEESI_SI_EEESC_SE_Li128ELb1ELb1ELb1ELb0EEENS1_36VarlenDynamicPersistentTileSchedulerILi128ELi48ELi128ELi128ELb1ELb1ELb0ELb1ELb1ELb1EEEEEEEEEvNT_6ParamsE,@"STO_CUDA_ENTRY STV_DEFAULT"
_ZN7cutlass13device_kernelIN5flash19enable_sm80_to_sm89INS1_16FlashAttnFwdSm80INS1_25CollectiveMainloopFwdSm80ILi4ELi1ELb0EN4cute5tupleIJNS5_1CILi128EEENS7_ILi48EEENS7_ILi96EEEEEELi96ENS_10bfloat16_tEfNS_4arch4Sm80ELb1ELb0ELb0ELb1ELb1ELb1ELb1ELb1EEENS1_21CollectiveEpilogueFwdINS6_IJS8_SA_S9_EEENS6_IJNS7_ILi1EEESI_SI_EEESC_SE_Li128ELb1ELb1ELb1ELb0EEENS1_36VarlenDynamicPersistentTileSchedulerILi128ELi48ELi128ELi128ELb1ELb1ELb0ELb1ELb1ELb1EEEEEEEEEvNT_6ParamsE:
[----:B------:R-:W-:Y:S01]  /*0000*/  LDC R1, c[0x0][0x37c] ;  /* 0x0000df00ff017b82 */ /* 0x000fe20000000800 */
[----:B------:R-:W-:Y:S05]  /*0010*/  EXIT ;  /* 0x000000000000794d */ /* 0x000fea0003800000 */
.L_x_17:
        /* <DEDUP_REMOVED lines=14> */
.L_x_35:


//--------------------- .nv.shared.reserved.0     --------------------------
	.section	.nv.shared.reserved.0,"aw",@nobits
	.weak		__nv_reservedSMEM_offset_0_alias
	.size		__nv_reservedSMEM_offset_0_alias, 0, 64
	.other		__nv_reservedSMEM_offset_0_alias,@"STO_CUDA_RESERVED_SHARED STV_DEFAULT"
__nv_reservedSMEM_offset_0_alias:
	.zero		0
	.zero		64


//--------------------- .nv.global                --------------------------
	.section	.nv.global,"aw",@nobits
.nv.global:
	.type		_ZN88_INTERNAL_261a9f89_52_flash_fwd_hdim96_bf16_paged_split_softcapall_sm80_cu_6987f922_31874cute1_E,@object
	.size		_ZN88_INTERNAL_261a9f89_52_flash_fwd_hdim96_bf16_paged_split_softcapall_sm80_cu_6987f922_31874cute1_E,(_ZN88_INTERNAL_261a9f89_52_flash_fwd_hdim96_bf16_paged_split_softcapall_sm80_cu_6987f922_31874cuda3std3__45__cpo6cbeginE - _ZN88_INTERNAL_261a9f89_52_flash_fwd_hdim96_bf16_paged_split_softcapall_sm80_cu_6987f922_31874cute1_E)
_ZN88_INTERNAL_261a9f89_52_flash_fwd_hdim96_bf16_paged_split_softcapall_sm80_cu_6987f922_31874cute1_E:
	.zero		1
	.type		_ZN88_INTERNAL_261a9f89_52_flash_fwd_hdim96_bf16_paged_split_softcapall_sm80_cu_6987f922_31874cuda3std3__45__cpo6cbeginE,@object
	.size		_ZN88_INTERNAL_261a9f89_52_flash_fwd_hdim96_bf16_paged_split_softcapall_sm80_cu_6987f922_31874cuda3std3__45__cpo6cbeginE,(_ZN88_INTERNAL_261a9f89_52_flash_fwd_hdim96_bf16_paged_split_softcapall_sm80_cu_6987f922_31874cuda3std3__48in_placeE - _ZN88_INTERNAL_261a9f89_52_flash_fwd_hdim96_bf16_paged_split_softcapall_sm80_cu_6987f922_31874cuda3std3__45__cpo6cbeginE)
_ZN88_INTERNAL_261a9f89_52_flash_fwd_hdim96_bf16_paged_split_softcapall_sm80_cu_6987f922_31874cuda3std3__45__cpo6cbeginE:
	.zero		1
	.type		_ZN88_INTERNAL_261a9f89_52_flash_fwd_hdim96_bf16_paged_split_softcapall_sm80_cu_6987f922_31874cuda3std3__48in_placeE,@object
	.size		_ZN88_INTERNAL_261a9f89_52_flash_fwd_hdim96_bf16_paged_split_softcapall_sm80_cu_6987f922_31874cuda3std3__48in_placeE,(_ZN88_INTERNAL_261a9f89_52_flash_fwd_hdim96_bf16_paged_split_softcapall_sm80_cu_6987f922_31874cuda3std6ranges3__45__cpo9iter_moveE - _ZN88_INTERNAL_261a9f89_52_flash_fwd_hdim96_bf16_paged_split_softcapall_sm80_cu_6987f922_31874cuda3std3__48in_placeE)
_ZN88_INTERNAL_261a9f89_52_flash_fwd_hdim96_bf16_paged_split_softcapall_sm80_cu_6987f922_31874cuda3std3__48in_placeE:
	.zero		1
	.type		_ZN88_INTERNAL_261a9f89_52_flash_fwd_hdim96_bf16_paged_split_softcapall_sm80_cu_6987f922_31874cuda3std6ranges3__45__cpo9iter_moveE,@object
	.size		_ZN88_INTERNAL_261a9f89_52_flash_fwd_hdim96_bf16_paged_split_softcapall_sm80_cu_6987f922_31874cuda3std6ranges3__45__cpo9iter_moveE,(_ZN88_INTERNAL_261a9f89_52_flash_fwd_hdim96_bf16_paged_split_softcapall_sm80_cu_6987f922_31874cuda3std3__45__cpo5beginE - _ZN88_INTERNAL_261a9f89_52_flash_fwd_hdim96_bf16_paged_split_softcapall_sm80_cu_6987f922_31874cuda3std6ranges3__45__cpo9iter_moveE)
_ZN88_INTERNAL_261a9f89_52_flash_fwd_hdim96_bf16_paged_split_softcapall_sm80_cu_6987f922_31874cuda3std6ranges3__45__cpo9iter_moveE:
	.zero		1
	.type		_ZN88_INTERNAL_261a9f89_52_flash_fwd_hdim96_bf16_paged_split_softcapall_sm80_cu_6987f922_31874cuda3std3__45__cpo5beginE,@object
	.size		_ZN88_INTERNAL_261a9f89_52_flash_fwd_hdim96_bf16_paged_split_softcapall_sm80_cu_6987f922_31874cuda3std3__45__cpo5beginE,(_ZN88_INTERNAL_261a9f89_52_flash_fwd_hdim96_bf16_paged_split_softcapall_sm80_cu_6987f922_31874cuda3std3__490_GLOBAL__N__261a9f89_52_flash_fwd_hdim96_bf16_paged_split_softcapall_sm80_cu_6987f922_31876ignoreE - _ZN88_INTERNAL_261a9f89_52_flash_fwd_hdim96_bf16_paged_split_softcapall_sm80_cu_6987f922_31874cuda3std3__45__cpo5beginE)
_ZN88_INTERNAL_261a9f89_52_flash_fwd_hdim96_bf16_paged_split_softcapall_sm80_cu_6987f922_31874cuda3std3__45__cpo5beginE:
	.zero		1
	.type		_ZN88_INTERNAL_261a9f89_52_flash_fwd_hdim96_bf16_paged_split_softcapall_sm80_cu_6987f922_31874cuda3std3__490_GLOBAL__N__261a9f89_52_flash_fwd_hdim96_bf16_paged_split_softcapall_sm80_cu_6987f922_31876ignoreE,@object
	.size		_ZN88_INTERNAL_261a9f89_52_flash_fwd_hdim96_bf16_paged_split_softcapall_sm80_cu_6987f922_31874cuda3std3__490_GLOBAL__N__261a9f89_52_flash_fwd_hdim96_bf16_paged_split_softcapall_sm80_cu_6987f922_31876ignoreE,(_ZN88_INTERNAL_261a9f89_52_flash_fwd_hdim96_bf16_paged_split_softcapall_sm80_cu_6987f922_31874cute7productE - _ZN88_INTERNAL_261a9f89_52_flash_fwd_hdim96_bf16_paged_split_softcapall_sm80_cu_6987f922_31874cuda3std3__490_GLOBAL__N__261a9f89_52_flash_fwd_hdim96_bf16_paged_split_softcapall_sm80_cu_6987f922_31876ignoreE)
_ZN88_INTERNAL_261a9f89_52_flash_fwd_hdim96_bf16_paged_split_softcapall_sm80_cu_6987f922_31874cuda3std3__490_GLOBAL__N__261a9f89_52_flash_fwd_hdim96_bf16_paged_split_softcapall_sm80_cu_6987f922_31876ignoreE:
	.zero		1
	.type		_ZN88_INTERNAL_261a9f89_52_flash_fwd_hdim96_bf16_paged_split_softcapall_sm80_cu_6987f922_31874cute7productE,@object
	.size		_ZN88_INTERNAL_261a9f89_52_flash_fwd_hdim96_bf16_paged_split_softcapall_sm80_cu_6987f922_31874cute7productE,(_ZN88_INTERNAL_261a9f89_52_flash_fwd_hdim96_bf16_paged_split_softcapall_sm80_cu_6987f922_31874cuda3std3__45__cpo3endE - _ZN88_INTERNAL_261a9f89_52_flash_fwd_hdim96_bf16_paged_split_softcapall_sm80_cu_6987f922_31874cute7productE)
_ZN88_INTERNAL_261a9f89_52_flash_fwd_hdim96_bf16_paged_split_softcapall_sm80_cu_6987f922_31874cute7productE:
	.zero		1
	.type		_ZN88_INTERNAL_261a9f89_52_flash_fwd_hdim96_bf16_paged_split_softcapall_sm80_cu_6987f922_31874cuda3std3__45__cpo3endE,@object
	.size		_ZN88_INTERNAL_261a9f89_52_flash_fwd_hdim96_bf16_paged_split_softcapall_sm80_cu_6987f922_31874cuda3std3__45__cpo3endE,(_ZN88_INTERNAL_261a9f89_52_flash_fwd_hdim96_bf16_paged_split_softcapall_sm80_cu_6987f922_31874cuda3std3__419piecewise_constructE - _ZN88_INTERNAL_261a9f89_52_flash_fwd_hdim96_bf16_paged_split_softcapall_sm80_cu_6987f922_31874cuda3std3__45__cpo3endE)
_ZN88_INTERNAL_261a9f89_52_flash_fwd_hdim96_bf16_paged_split_softcapall_sm80_cu_6987f922_31874cuda3std3__45__cpo3endE:
	.zero		1
	.type		_ZN88_INTERNAL_261a9f89_52_flash_fwd_hdim96_bf16_paged_split_softcapall_sm80_cu_6987f922_31874cuda3std3__419piecewise_constructE,@object
	.size		_ZN88_INTERNAL_261a9f89_52_flash_fwd_hdim96_bf16_paged_split_softcapall_sm80_cu_6987f922_31874cuda3std3__419piecewise_constructE,(_ZN88_INTERNAL_261a9f89_52_flash_fwd_hdim96_bf16_paged_split_softcapall_sm80_cu_6987f922_31874cuda3std3__45__cpo4cendE - _ZN88_INTERNAL_261a9f89_52_flash_fwd_hdim96_bf16_paged_split_softcapall_sm80_cu_6987f922_31874cuda3std3__419piecewise_constructE)
_ZN88_INTERNAL_261a9f89_52_flash_fwd_hdim96_bf16_paged_split_softcapall_sm80_cu_6987f922_31874cuda3std3__419piecewise_constructE:
	.zero		1
	.type		_ZN88_INTERNAL_261a9f89_52_flash_fwd_hdim96_bf16_paged_split_softcapall_sm80_cu_6987f922_31874cuda3std3__45__cpo4cendE,@object
	.size		_ZN88_INTERNAL_261a9f89_52_flash_fwd_hdim96_bf16_paged_split_softcapall_sm80_cu_6987f922_31874cuda3std3__45__cpo4cendE,(_ZN88_INTERNAL_261a9f89_52_flash_fwd_hdim96_bf16_paged_split_softcapall_sm80_cu_6987f922_31874cuda3std6ranges3__45__cpo4swapE - _ZN88_INTERNAL_261a9f89_52_flash_fwd_hdim96_bf16_paged_split_softcapall_sm80_cu_6987f922_31874cuda3std3__45__cpo4cendE)
_ZN88_INTERNAL_261a9f89_52_flash_fwd_hdim96_bf16_paged_split_softcapall_sm80_cu_6987f922_31874cuda3std3__45__cpo4cendE:
	.zero		1
	.type		_ZN88_INTERNAL_261a9f89_52_flash_fwd_hdim96_bf16_paged_split_softcapall_sm80_cu_6987f922_31874cuda3std6ranges3__45__cpo4swapE,@object
	.size		_ZN88_INTERNAL_261a9f89_52_flash_fwd_hdim96_bf16_paged_split_softcapall_sm80_cu_6987f922_31874cuda3std6ranges3__45__cpo4swapE,(.L_7 - _ZN88_INTERNAL_261a9f89_52_flash_fwd_hdim96_bf16_paged_split_softcapall_sm80_cu_6987f922_31874cuda3std6ranges3__45__cpo4swapE)
_ZN88_INTERNAL_261a9f89_52_flash_fwd_hdim96_bf16_paged_split_softcapall_sm80_cu_6987f922_31874cuda3std6ranges3__45__cpo4swapE:
	.zero		1
.L_7:


//--------------------- .nv.constant0._ZN7cutlass13device_kernelIN5flash19enable_sm80_to_sm89INS1_16FlashAttnFwdSm80INS1_25CollectiveMainloopFwdSm80ILi4ELi1ELb0EN4cute5tupleIJNS5_1CILi128EEENS7_ILi64EEENS7_ILi96EEEEEELi96ENS_10bfloat16_tEfNS_4arch4Sm80ELb0ELb0ELb1ELb0ELb1ELb0ELb1ELb1EEENS1_21CollectiveEpilogueFwdINS6_IJS8_SA_S9_EEENS6_IJNS7_ILi1EEESI_SI_EEESC_SE_Li128ELb0ELb1ELb1ELb0EEENS1_19SingleTileSchedulerILb0ELb1ELb1ELi128EEEEEEEEEvNT_6ParamsE --------------------------
	.section	.nv.constant0._ZN7cutlass13device_kernelIN5flash19enable_sm80_to_sm89INS1_16FlashAttnFwdSm80INS1_25CollectiveMainloopFwdSm80ILi4ELi1ELb0EN4cute5tupleIJNS5_1CILi128EEENS7_ILi64EEENS7_ILi96EEEEEELi96ENS_10bfloat16_tEfNS_4arch4Sm80ELb0ELb0ELb1ELb0ELb1ELb0ELb1ELb1EEENS1_21CollectiveEpilogueFwdINS6_IJS8_SA_S9_EEENS6_IJNS7_ILi1EEESI_SI_EEESC_SE_Li128ELb0ELb1ELb1ELb0EEENS1_19SingleTileSchedulerILb0ELb1ELb1ELi128EEEEEEEEEvNT_6ParamsE,"a",@progbits
	.sectionflags	@""
	.align	4
.nv.constant0._ZN7cutlass13device_kernelIN5flash19enable_sm80_to_sm89INS1_16FlashAttnFwdSm80INS1_25CollectiveMainloopFwdSm80ILi4ELi1ELb0EN4cute5tupleIJNS5_1CILi128EEENS7_ILi64EEENS7_ILi96EEEEEELi96ENS_10bfloat16_tEfNS_4arch4Sm80ELb0ELb0ELb1ELb0ELb1ELb0ELb1ELb1EEENS1_21CollectiveEpilogueFwdINS6_IJS8_SA_S9_EEENS6_IJNS7_ILi1EEESI_SI_EEESC_SE_Li128ELb0ELb1ELb1ELb0EEENS1_19SingleTileSchedulerILb0ELb1ELb1ELi128EEEEEEEEEvNT_6ParamsE:
	.zero		1944


//--------------------- .nv.constant0._ZN7cutlass13device_kernelIN5flash19enable_sm80_to_sm89INS1_16FlashAttnFwdSm80INS1_25CollectiveMainloopFwdSm80ILi4ELi1ELb0EN4cute5tupleIJNS5_1CILi128EEENS7_ILi48EEENS7_ILi96EEEEEELi96ENS_10bfloat16_tEfNS_4arch4Sm80ELb0ELb0ELb1ELb1ELb1ELb0ELb1ELb1EEENS1_21CollectiveEpilogueFwdINS6_IJS8_SA_S9_EEENS6_IJNS7_ILi1EEESI_SI_EEESC_SE_Li128ELb1ELb1ELb1ELb0EEENS1_36VarlenDynamicPersistentTileSchedulerILi128ELi48ELi128ELi128ELb1ELb1ELb0ELb0ELb1ELb1EEEEEEEEEvNT_6ParamsE --------------------------
	.section	.nv.constant0._ZN7cutlass13device_kernelIN5flash19enable_sm80_to_sm89INS1_16FlashAttnFwdSm80INS1_25CollectiveMainloopFwdSm80ILi4ELi1ELb0EN4cute5tupleIJNS5_1CILi128EEENS7_ILi48EEENS7_ILi96EEEEEELi96ENS_10bfloat16_tEfNS_4arch4Sm80ELb0ELb0ELb1ELb1ELb1ELb0ELb1ELb1EEENS1_21CollectiveEpilogueFwdINS6_IJS8_SA_S9_EEENS6_IJNS7_ILi1EEESI_SI_EEESC_SE_Li128ELb1ELb1ELb1ELb0EEENS1_36VarlenDynamicPersistentTileSchedulerILi128ELi48ELi128ELi128ELb1ELb1ELb0ELb0ELb1ELb1EEEEEEEEEvNT_6ParamsE,"a",@progbits
	.sectionflags	@""
	.align	4
.nv.constant0._ZN7cutlass13device_kernelIN5flash19enable_sm80_to_sm89INS1_16FlashAttnFwdSm80INS1_25CollectiveMainloopFwdSm80ILi4ELi1ELb0EN4cute5tupleIJNS5_1CILi128EEENS7_ILi48EEENS7_ILi96EEEEEELi96ENS_10bfloat16_tEfNS_4arch4Sm80ELb0ELb0ELb1ELb1ELb1ELb0ELb1ELb1EEENS1_21CollectiveEpilogueFwdINS6_IJS8_SA_S9_EEENS6_IJNS7_ILi1EEESI_SI_EEESC_SE_Li128ELb1ELb1ELb1ELb0EEENS1_36VarlenDynamicPersistentTileSchedulerILi128ELi48ELi128ELi128ELb1ELb1ELb0ELb0ELb1ELb1EEEEEEEEEvNT_6ParamsE:
	.zero		1976


//--------------------- .nv.constant0._ZN7cutlass13device_kernelIN5flash19enable_sm80_to_sm89INS1_16FlashAttnFwdSm80INS1_25CollectiveMainloopFwdSm80ILi4ELi1ELb0EN4cute5tupleIJNS5_1CILi128EEENS7_ILi48EEENS7_ILi96EEEEEELi96ENS_10bfloat16_tEfNS_4arch4Sm80ELb0ELb0ELb1ELb1ELb1ELb1ELb1ELb1EEENS1_21CollectiveEpilogueFwdINS6_IJS8_SA_S9_EEENS6_IJNS7_ILi1EEESI_SI_EEESC_SE_Li128ELb1ELb1ELb1ELb0EEENS1_36VarlenDynamicPersistentTileSchedulerILi128ELi48ELi128ELi128ELb1ELb1ELb0ELb0ELb1ELb1EEEEEEEEEvNT_6ParamsE --------------------------
	.section	.nv.constant0._ZN7cutlass13device_kernelIN5flash19enable_sm80_to_sm89INS1_16FlashAttnFwdSm80INS1_25CollectiveMainloopFwdSm80ILi4ELi1ELb0EN4cute5tupleIJNS5_1CILi128EEENS7_ILi48EEENS7_ILi96EEEEEELi96ENS_10bfloat16_tEfNS_4arch4Sm80ELb0ELb0ELb1ELb1ELb1ELb1ELb1ELb1EEENS1_21CollectiveEpilogueFwdINS6_IJS8_SA_S9_EEENS6_IJNS7_ILi1EEESI_SI_EEESC_SE_Li128ELb1ELb1ELb1ELb0EEENS1_36VarlenDynamicPersistentTileSchedulerILi128ELi48ELi128ELi128ELb1ELb1ELb0ELb0ELb1ELb1EEEEEEEEEvNT_6ParamsE,"a",@progbits
	.sectionflags	@""
	.align	4
.nv.constant0._ZN7cutlass13device_kernelIN5flash19enable_sm80_to_sm89INS1_16FlashAttnFwdSm80INS1_25CollectiveMainloopFwdSm80ILi4ELi1ELb0EN4cute5tupleIJNS5_1CILi128EEENS7_ILi48EEENS7_ILi96EEEEEELi96ENS_10bfloat16_tEfNS_4arch4Sm80ELb0ELb0ELb1ELb1ELb1ELb1ELb1ELb1EEENS1_21CollectiveEpilogueFwdINS6_IJS8_SA_S9_EEENS6_IJNS7_ILi1EEESI_SI_EEESC_SE_Li128ELb1ELb1ELb1ELb0EEENS1_36VarlenDynamicPersistentTileSchedulerILi128ELi48ELi128ELi128ELb1ELb1ELb0ELb0ELb1ELb1EEEEEEEEEvNT_6ParamsE:
	.zero		1976


//--------------------- .nv.constant0._ZN7cutlass13device_kernelIN5flash19enable_sm80_to_sm89INS1_16FlashAttnFwdSm80INS1_25CollectiveMainloopFwdSm80ILi4ELi1ELb0EN4cute5tupleIJNS5_1CILi128EEENS7_ILi48EEENS7_ILi96EEEEEELi96ENS_10bfloat16_tEfNS_4arch4Sm80ELb0ELb1ELb1ELb0ELb1ELb0ELb1ELb1EEENS1_21CollectiveEpilogueFwdINS6_IJS8_SA_S9_EEENS6_IJNS7_ILi1EEESI_SI_EEESC_SE_Li128ELb0ELb1ELb1ELb0EEENS1_19SingleTileSchedulerILb0ELb1ELb1ELi128EEEEEEEEEvNT_6ParamsE --------------------------
	.section	.nv.constant0._ZN7cutlass13device_kernelIN5flash19enable_sm80_to_sm89INS1_16FlashAttnFwdSm80INS1_25CollectiveMainloopFwdSm80ILi4ELi1ELb0EN4cute5tupleIJNS5_1CILi128EEENS7_ILi48EEENS7_ILi96EEEEEELi96ENS_10bfloat16_tEfNS_4arch4Sm80ELb0ELb1ELb1ELb0ELb1ELb0ELb1ELb1EEENS1_21CollectiveEpilogueFwdINS6_IJS8_SA_S9_EEENS6_IJNS7_ILi1EEESI_SI_EEESC_SE_Li128ELb0ELb1ELb1ELb0EEENS1_19SingleTileSchedulerILb0ELb1ELb1ELi128EEEEEEEEEvNT_6ParamsE,"a",@progbits
	.sectionflags	@""
	.align	4
.nv.constant0._ZN7cutlass13device_kernelIN5flash19enable_sm80_to_sm89INS1_16FlashAttnFwdSm80INS1_25CollectiveMainloopFwdSm80ILi4ELi1ELb0EN4cute5tupleIJNS5_1CILi128EEENS7_ILi48EEENS7_ILi96EEEEEELi96ENS_10bfloat16_tEfNS_4arch4Sm80ELb0ELb1ELb1ELb0ELb1ELb0ELb1ELb1EEENS1_21CollectiveEpilogueFwdINS6_IJS8_SA_S9_EEENS6_IJNS7_ILi1EEESI_SI_EEESC_SE_Li128ELb0ELb1ELb1ELb0EEENS1_19SingleTileSchedulerILb0ELb1ELb1ELi128EEEEEEEEEvNT_6ParamsE:
	.zero		1944


//--------------------- .nv.constant0._ZN7cutlass13device_kernelIN5flash19enable_sm80_to_sm89INS1_16FlashAttnFwdSm80INS1_25CollectiveMainloopFwdSm80ILi4ELi1ELb0EN4cute5tupleIJNS5_1CILi128EEENS7_ILi48EEENS7_ILi96EEEEEELi96ENS_10bfloat16_tEfNS_4arch4Sm80ELb0ELb1ELb1ELb1ELb1ELb0ELb1ELb1EEENS1_21CollectiveEpilogueFwdINS6_IJS8_SA_S9_EEENS6_IJNS7_ILi1EEESI_SI_EEESC_SE_Li128ELb1ELb1ELb1ELb0EEENS1_36VarlenDynamicPersistentTileSchedulerILi128ELi48ELi128ELi128ELb1ELb1ELb0ELb1ELb0ELb1EEEEEEEEEvNT_6ParamsE --------------------------
	.section	.nv.constant0._ZN7cutlass13device_kernelIN5flash19enable_sm80_to_sm89INS1_16FlashAttnFwdSm80INS1_25CollectiveMainloopFwdSm80ILi4ELi1ELb0EN4cute5tupleIJNS5_1CILi128EEENS7_ILi48EEENS7_ILi96EEEEEELi96ENS_10bfloat16_tEfNS_4arch4Sm80ELb0ELb1ELb1ELb1ELb1ELb0ELb1ELb1EEENS1_21CollectiveEpilogueFwdINS6_IJS8_SA_S9_EEENS6_IJNS7_ILi1EEESI_SI_EEESC_SE_Li128ELb1ELb1ELb1ELb0EEENS1_36VarlenDynamicPersistentTileSchedulerILi128ELi48ELi128ELi128ELb1ELb1ELb0ELb1ELb0ELb1EEEEEEEEEvNT_6ParamsE,"a",@progbits
	.sectionflags	@""
	.align	4
.nv.constant0._ZN7cutlass13device_kernelIN5flash19enable_sm80_to_sm89INS1_16FlashAttnFwdSm80INS1_25CollectiveMainloopFwdSm80ILi4ELi1ELb0EN4cute5tupleIJNS5_1CILi128EEENS7_ILi48EEENS7_ILi96EEEEEELi96ENS_10bfloat16_tEfNS_4arch4Sm80ELb0ELb1ELb1ELb1ELb1ELb0ELb1ELb1EEENS1_21CollectiveEpilogueFwdINS6_IJS8_SA_S9_EEENS6_IJNS7_ILi1EEESI_SI_EEESC_SE_Li128ELb1ELb1ELb1ELb0EEENS1_36VarlenDynamicPersistentTileSchedulerILi128ELi48ELi128ELi128ELb1ELb1ELb0ELb1ELb0ELb1EEEEEEEEEvNT_6ParamsE:
	.zero		1976


//--------------------- .nv.constant0._ZN7cutlass13device_kernelIN5flash19enable_sm80_to_sm89INS1_16FlashAttnFwdSm80INS1_25CollectiveMainloopFwdSm80ILi4ELi1ELb0EN4cute5tupleIJNS5_1CILi128EEENS7_ILi48EEENS7_ILi96EEEEEELi96ENS_10bfloat16_tEfNS_4arch4Sm80ELb0ELb1ELb1ELb1ELb1ELb1ELb1ELb1EEENS1_21CollectiveEpilogueFwdINS6_IJS8_SA_S9_EEENS6_IJNS7_ILi1EEESI_SI_EEESC_SE_Li128ELb1ELb1ELb1ELb0EEENS1_36VarlenDynamicPersistentTileSchedulerILi128ELi48ELi128ELi128ELb1ELb1ELb0ELb1ELb0ELb1EEEEEEEEEvNT_6ParamsE --------------------------
	.section	.nv.constant0._ZN7cutlass13device_kernelIN5flash19enable_sm80_to_sm89INS1_16FlashAttnFwdSm80INS1_25CollectiveMainloopFwdSm80ILi4ELi1ELb0EN4cute5tupleIJNS5_1CILi128EEENS7_ILi48EEENS7_ILi96EEEEEELi96ENS_10bfloat16_tEfNS_4arch4Sm80ELb0ELb1ELb1ELb1ELb1ELb1ELb1ELb1EEENS1_21CollectiveEpilogueFwdINS6_IJS8_SA_S9_EEENS6_IJNS7_ILi1EEESI_SI_EEESC_SE_Li128ELb1ELb1ELb1ELb0EEENS1_36VarlenDynamicPersistentTileSchedulerILi128ELi48ELi128ELi128ELb1ELb1ELb0ELb1ELb0ELb1EEEEEEEEEvNT_6ParamsE,"a",@progbits
	.sectionflags	@""
	.align	4
.nv.constant0._ZN7cutlass13device_kernelIN5flash19enable_sm80_to_sm89INS1_16FlashAttnFwdSm80INS1_25CollectiveMainloopFwdSm80ILi4ELi1ELb0EN4cute5tupleIJNS5_1CILi128EEENS7_ILi48EEENS7_ILi96EEEEEELi96ENS_10bfloat16_tEfNS_4arch4Sm80ELb0ELb1ELb1ELb1ELb1ELb1ELb1ELb1EEENS1_21CollectiveEpilogueFwdINS6_IJS8_SA_S9_EEENS6_IJNS7_ILi1EEESI_SI_EEESC_SE_Li128ELb1ELb1ELb1ELb0EEENS1_36VarlenDynamicPersistentTileSchedulerILi128ELi48ELi128ELi128ELb1ELb1ELb0ELb1ELb0ELb1EEEEEEEEEvNT_6ParamsE:
	.zero		1976


//--------------------- .nv.constant0._ZN7cutlass13device_kernelIN5flash19enable_sm80_to_sm89INS1_16FlashAttnFwdSm80INS1_25CollectiveMainloopFwdSm80ILi4ELi1ELb0EN4cute5tupleIJNS5_1CILi128EEENS7_ILi64EEENS7_ILi96EEEEEELi96ENS_10bfloat16_tEfNS_4arch4Sm80ELb1ELb0ELb1ELb0ELb1ELb0ELb1ELb1EEENS1_21CollectiveEpilogueFwdINS6_IJS8_SA_S9_EEENS6_IJNS7_ILi1EEESI_SI_EEESC_SE_Li128ELb0ELb1ELb1ELb0EEENS1_30DynamicPersistentTileSchedulerILi128ELi128ELb1ELb1ELb0EEEEEEEEEvNT_6ParamsE --------------------------
	.section	.nv.constant0._ZN7cutlass13device_kernelIN5flash19enable_sm80_to_sm89INS1_16FlashAttnFwdSm80INS1_25CollectiveMainloopFwdSm80ILi4ELi1ELb0EN4cute5tupleIJNS5_1CILi128EEENS7_ILi64EEENS7_ILi96EEEEEELi96ENS_10bfloat16_tEfNS_4arch4Sm80ELb1ELb0ELb1ELb0ELb1ELb0ELb1ELb1EEENS1_21CollectiveEpilogueFwdINS6_IJS8_SA_S9_EEENS6_IJNS7_ILi1EEESI_SI_EEESC_SE_Li128ELb0ELb1ELb1ELb0EEENS1_30DynamicPersistentTileSchedulerILi128ELi128ELb1ELb1ELb0EEEEEEEEEvNT_6ParamsE,"a",@progbits
	.sectionflags	@""
	.align	4
.nv.constant0._ZN7cutlass13device_kernelIN5flash19enable_sm80_to_sm89INS1_16FlashAttnFwdSm80INS1_25CollectiveMainloopFwdSm80ILi4ELi1ELb0EN4cute5tupleIJNS5_1CILi128EEENS7_ILi64EEENS7_ILi96EEEEEELi96ENS_10bfloat16_tEfNS_4arch4Sm80ELb1ELb0ELb1ELb0ELb1ELb0ELb1ELb1EEENS1_21CollectiveEpilogueFwdINS6_IJS8_SA_S9_EEENS6_IJNS7_ILi1EEESI_SI_EEESC_SE_Li128ELb0ELb1ELb1ELb0EEENS1_30DynamicPersistentTileSchedulerILi128ELi128ELb1ELb1ELb0EEEEEEEEEvNT_6ParamsE:
	.zero		1960


//--------------------- .nv.constant0._ZN7cutlass13device_kernelIN5flash19enable_sm80_to_sm89INS1_16FlashAttnFwdSm80INS1_25CollectiveMainloopFwdSm80ILi4ELi1ELb0EN4cute5tupleIJNS5_1CILi128EEENS7_ILi48EEENS7_ILi96EEEEEELi96ENS_10bfloat16_tEfNS_4arch4Sm80ELb1ELb0ELb1ELb1ELb1ELb0ELb1ELb1EEENS1_21CollectiveEpilogueFwdINS6_IJS8_SA_S9_EEENS6_IJNS7_ILi1EEESI_SI_EEESC_SE_Li128ELb1ELb1ELb1ELb0EEENS1_36VarlenDynamicPersistentTileSchedulerILi128ELi48ELi128ELi128ELb1ELb1ELb0ELb1ELb1ELb1EEEEEEEEEvNT_6ParamsE --------------------------
	.section	.nv.constant0._ZN7cutlass13device_kernelIN5flash19enable_sm80_to_sm89INS1_16FlashAttnFwdSm80INS1_25CollectiveMainloopFwdSm80ILi4ELi1ELb0EN4cute5tupleIJNS5_1CILi128EEENS7_ILi48EEENS7_ILi96EEEEEELi96ENS_10bfloat16_tEfNS_4arch4Sm80ELb1ELb0ELb1ELb1ELb1ELb0ELb1ELb1EEENS1_21CollectiveEpilogueFwdINS6_IJS8_SA_S9_EEENS6_IJNS7_ILi1EEESI_SI_EEESC_SE_Li128ELb1ELb1ELb1ELb0EEENS1_36VarlenDynamicPersistentTileSchedulerILi128ELi48ELi128ELi128ELb1ELb1ELb0ELb1ELb1ELb1EEEEEEEEEvNT_6ParamsE,"a",@progbits
	.sectionflags	@""
	.align	4
.nv.constant0._ZN7cutlass13device_kernelIN5flash19enable_sm80_to_sm89INS1_16FlashAttnFwdSm80INS1_25CollectiveMainloopFwdSm80ILi4ELi1ELb0EN4cute5tupleIJNS5_1CILi128EEENS7_ILi48EEENS7_ILi96EEEEEELi96ENS_10bfloat16_tEfNS_4arch4Sm80ELb1ELb0ELb1ELb1ELb1ELb0ELb1ELb1EEENS1_21CollectiveEpilogueFwdINS6_IJS8_SA_S9_EEENS6_IJNS7_ILi1EEESI_SI_EEESC_SE_Li128ELb1ELb1ELb1ELb0EEENS1_36VarlenDynamicPersistentTileSchedulerILi128ELi48ELi128ELi128ELb1ELb1ELb0ELb1ELb1ELb1EEEEEEEEEvNT_6ParamsE:
	.zero		1976


//--------------------- .nv.constant0._ZN7cutlass13device_kernelIN5flash19enable_sm80_to_sm89INS1_16FlashAttnFwdSm80INS1_25CollectiveMainloopFwdSm80ILi4ELi1ELb0EN4cute5tupleIJNS5_1CILi128EEENS7_ILi48EEENS7_ILi96EEEEEELi96ENS_10bfloat16_tEfNS_4arch4Sm80ELb1ELb0ELb1ELb1ELb1ELb1ELb1ELb1EEENS1_21CollectiveEpilogueFwdINS6_IJS8_SA_S9_EEENS6_IJNS7_ILi1EEESI_SI_EEESC_SE_Li128ELb1ELb1ELb1ELb0EEENS1_36VarlenDynamicPersistentTileSchedulerILi128ELi48ELi128ELi128ELb1ELb1ELb0ELb1ELb1ELb1EEEEEEEEEvNT_6ParamsE --------------------------
	.section	.nv.constant0._ZN7cutlass13device_kernelIN5flash19enable_sm80_to_sm89INS1_16FlashAttnFwdSm80INS1_25CollectiveMainloopFwdSm80ILi4ELi1ELb0EN4cute5tupleIJNS5_1CILi128EEENS7_ILi48EEENS7_ILi96EEEEEELi96ENS_10bfloat16_tEfNS_4arch4Sm80ELb1ELb0ELb1ELb1ELb1ELb1ELb1ELb1EEENS1_21CollectiveEpilogueFwdINS6_IJS8_SA_S9_EEENS6_IJNS7_ILi1EEESI_SI_EEESC_SE_Li128ELb1ELb1ELb1ELb0EEENS1_36VarlenDynamicPersistentTileSchedulerILi128ELi48ELi128ELi128ELb1ELb1ELb0ELb1ELb1ELb1EEEEEEEEEvNT_6ParamsE,"a",@progbits
	.sectionflags	@""
	.align	4
.nv.constant0._ZN7cutlass13device_kernelIN5flash19enable_sm80_to_sm89INS1_16FlashAttnFwdSm80INS1_25CollectiveMainloopFwdSm80ILi4ELi1ELb0EN4cute5tupleIJNS5_1CILi128EEENS7_ILi48EEENS7_ILi96EEEEEELi96ENS_10bfloat16_tEfNS_4arch4Sm80ELb1ELb0ELb1ELb1ELb1ELb1ELb1ELb1EEENS1_21CollectiveEpilogueFwdINS6_IJS8_SA_S9_EEENS6_IJNS7_ILi1EEESI_SI_EEESC_SE_Li128ELb1ELb1ELb1ELb0EEENS1_36VarlenDynamicPersistentTileSchedulerILi128ELi48ELi128ELi128ELb1ELb1ELb0ELb1ELb1ELb1EEEEEEEEEvNT_6ParamsE:
	.zero		1976


//--------------------- .nv.constant0._ZN7cutlass13device_kernelIN5flash19enable_sm80_to_sm89INS1_16FlashAttnFwdSm80INS1_25CollectiveMainloopFwdSm80ILi4ELi1ELb0EN4cute5tupleIJNS5_1CILi128EEENS7_ILi64EEENS7_ILi96EEEEEELi96ENS_10bfloat16_tEfNS_4arch4Sm80ELb0ELb0ELb0ELb0ELb1ELb0ELb1ELb1EEENS1_21CollectiveEpilogueFwdINS6_IJS8_SA_S9_EEENS6_IJNS7_ILi1EEESI_SI_EEESC_SE_Li128ELb0ELb1ELb1ELb0EEENS1_19SingleTileSchedulerILb0ELb1ELb1ELi128EEEEEEEEEvNT_6ParamsE --------------------------
	.section	.nv.constant0._ZN7cutlass13device_kernelIN5flash19enable_sm80_to_sm89INS1_16FlashAttnFwdSm80INS1_25CollectiveMainloopFwdSm80ILi4ELi1ELb0EN4cute5tupleIJNS5_1CILi128EEENS7_ILi64EEENS7_ILi96EEEEEELi96ENS_10bfloat16_tEfNS_4arch4Sm80ELb0ELb0ELb0ELb0ELb1ELb0ELb1ELb1EEENS1_21CollectiveEpilogueFwdINS6_IJS8_SA_S9_EEENS6_IJNS7_ILi1EEESI_SI_EEESC_SE_Li128ELb0ELb1ELb1ELb0EEENS1_19SingleTileSchedulerILb0ELb1ELb1ELi128EEEEEEEEEvNT_6ParamsE,"a",@progbits
	.sectionflags	@""
	.align	4
.nv.constant0._ZN7cutlass13device_kernelIN5flash19enable_sm80_to_sm89INS1_16FlashAttnFwdSm80INS1_25CollectiveMainloopFwdSm80ILi4ELi1ELb0EN4cute5tupleIJNS5_1CILi128EEENS7_ILi64EEENS7_ILi96EEEEEELi96ENS_10bfloat16_tEfNS_4arch4Sm80ELb0ELb0ELb0ELb0ELb1ELb0ELb1ELb1EEENS1_21CollectiveEpilogueFwdINS6_IJS8_SA_S9_EEENS6_IJNS7_ILi1EEESI_SI_EEESC_SE_Li128ELb0ELb1ELb1ELb0EEENS1_19SingleTileSchedulerILb0ELb1ELb1ELi128EEEEEEEEEvNT_6ParamsE:
	.zero		1944


//--------------------- .nv.constant0._ZN7cutlass13device_kernelIN5flash19enable_sm80_to_sm89INS1_16FlashAttnFwdSm80INS1_25CollectiveMainloopFwdSm80ILi4ELi1ELb0EN4cute5tupleIJNS5_1CILi128EEENS7_ILi48EEENS7_ILi96EEEEEELi96ENS_10bfloat16_tEfNS_4arch4Sm80ELb0ELb0ELb0ELb1ELb1ELb0ELb1ELb1EEENS1_21CollectiveEpilogueFwdINS6_IJS8_SA_S9_EEENS6_IJNS7_ILi1EEESI_SI_EEESC_SE_Li128ELb1ELb1ELb1ELb0EEENS1_36VarlenDynamicPersistentTileSchedulerILi128ELi48ELi128ELi128ELb1ELb1ELb0ELb0ELb1ELb1EEEEEEEEEvNT_6ParamsE --------------------------
	.section	.nv.constant0._ZN7cutlass13device_kernelIN5flash19enable_sm80_to_sm89INS1_16FlashAttnFwdSm80INS1_25CollectiveMainloopFwdSm80ILi4ELi1ELb0EN4cute5tupleIJNS5_1CILi128EEENS7_ILi48EEENS7_ILi96EEEEEELi96ENS_10bfloat16_tEfNS_4arch4Sm80ELb0ELb0ELb0ELb1ELb1ELb0ELb1ELb1EEENS1_21CollectiveEpilogueFwdINS6_IJS8_SA_S9_EEENS6_IJNS7_ILi1EEESI_SI_EEESC_SE_Li128ELb1ELb1ELb1ELb0EEENS1_36VarlenDynamicPersistentTileSchedulerILi128ELi48ELi128ELi128ELb1ELb1ELb0ELb0ELb1ELb1EEEEEEEEEvNT_6ParamsE,"a",@progbits
	.sectionflags	@""
	.align	4
.nv.constant0._ZN7cutlass13device_kernelIN5flash19enable_sm80_to_sm89INS1_16FlashAttnFwdSm80INS1_25CollectiveMainloopFwdSm80ILi4ELi1ELb0EN4cute5tupleIJNS5_1CILi128EEENS7_ILi48EEENS7_ILi96EEEEEELi96ENS_10bfloat16_tEfNS_4arch4Sm80ELb0ELb0ELb0ELb1ELb1ELb0ELb1ELb1EEENS1_21CollectiveEpilogueFwdINS6_IJS8_SA_S9_EEENS6_IJNS7_ILi1EEESI_SI_EEESC_SE_Li128ELb1ELb1ELb1ELb0EEENS1_36VarlenDynamicPersistentTileSchedulerILi128ELi48ELi128ELi128ELb1ELb1ELb0ELb0ELb1ELb1EEEEEEEEEvNT_6ParamsE:
	.zero		1976


//--------------------- .nv.constant0._ZN7cutlass13device_kernelIN5flash19enable_sm80_to_sm89INS1_16FlashAttnFwdSm80INS1_25CollectiveMainloopFwdSm80ILi4ELi1ELb0EN4cute5tupleIJNS5_1CILi128EEENS7_ILi48EEENS7_ILi96EEEEEELi96ENS_10bfloat16_tEfNS_4arch4Sm80ELb0ELb0ELb0ELb1ELb1ELb1ELb1ELb1EEENS1_21CollectiveEpilogueFwdINS6_IJS8_SA_S9_EEENS6_IJNS7_ILi1EEESI_SI_EEESC_SE_Li128ELb1ELb1ELb1ELb0EEENS1_36VarlenDynamicPersistentTileSchedulerILi128ELi48ELi128ELi128ELb1ELb1ELb0ELb0ELb1ELb1EEEEEEEEEvNT_6ParamsE --------------------------
	.section	.nv.constant0._ZN7cutlass13device_kernelIN5flash19enable_sm80_to_sm89INS1_16FlashAttnFwdSm80INS1_25CollectiveMainloopFwdSm80ILi4ELi1ELb0EN4cute5tupleIJNS5_1CILi128EEENS7_ILi48EEENS7_ILi96EEEEEELi96ENS_10bfloat16_tEfNS_4arch4Sm80ELb0ELb0ELb0ELb1ELb1ELb1ELb1ELb1EEENS1_21CollectiveEpilogueFwdINS6_IJS8_SA_S9_EEENS6_IJNS7_ILi1EEESI_SI_EEESC_SE_Li128ELb1ELb1ELb1ELb0EEENS1_36VarlenDynamicPersistentTileSchedulerILi128ELi48ELi128ELi128ELb1ELb1ELb0ELb0ELb1ELb1EEEEEEEEEvNT_6ParamsE,"a",@progbits
	.sectionflags	@""
	.align	4
.nv.constant0._ZN7cutlass13device_kernelIN5flash19enable_sm80_to_sm89INS1_16FlashAttnFwdSm80INS1_25CollectiveMainloopFwdSm80ILi4ELi1ELb0EN4cute5tupleIJNS5_1CILi128EEENS7_ILi48EEENS7_ILi96EEEEEELi96ENS_10bfloat16_tEfNS_4arch4Sm80ELb0ELb0ELb0ELb1ELb1ELb1ELb1ELb1EEENS1_21CollectiveEpilogueFwdINS6_IJS8_SA_S9_EEENS6_IJNS7_ILi1EEESI_SI_EEESC_SE_Li128ELb1ELb1ELb1ELb0EEENS1_36VarlenDynamicPersistentTileSchedulerILi128ELi48ELi128ELi128ELb1ELb1ELb0ELb0ELb1ELb1EEEEEEEEEvNT_6ParamsE:
	.zero		1976


//--------------------- .nv.constant0._ZN7cutlass13device_kernelIN5flash19enable_sm80_to_sm89INS1_16FlashAttnFwdSm80INS1_25CollectiveMainloopFwdSm80ILi4ELi1ELb0EN4cute5tupleIJNS5_1CILi128EEENS7_ILi48EEENS7_ILi96EEEEEELi96ENS_10bfloat16_tEfNS_4arch4Sm80ELb0ELb1ELb0ELb0ELb1ELb0ELb1ELb1EEENS1_21CollectiveEpilogueFwdINS6_IJS8_SA_S9_EEENS6_IJNS7_ILi1EEESI_SI_EEESC_SE_Li128ELb0ELb1ELb1ELb0EEENS1_19SingleTileSchedulerILb0ELb1ELb1ELi128EEEEEEEEEvNT_6ParamsE --------------------------
	.section	.nv.constant0._ZN7cutlass13device_kernelIN5flash19enable_sm80_to_sm89INS1_16FlashAttnFwdSm80INS1_25CollectiveMainloopFwdSm80ILi4ELi1ELb0EN4cute5tupleIJNS5_1CILi128EEENS7_ILi48EEENS7_ILi96EEEEEELi96ENS_10bfloat16_tEfNS_4arch4Sm80ELb0ELb1ELb0ELb0ELb1ELb0ELb1ELb1EEENS1_21CollectiveEpilogueFwdINS6_IJS8_SA_S9_EEENS6_IJNS7_ILi1EEESI_SI_EEESC_SE_Li128ELb0ELb1ELb1ELb0EEENS1_19SingleTileSchedulerILb0ELb1ELb1ELi128EEEEEEEEEvNT_6ParamsE,"a",@progbits
	.sectionflags	@""
	.align	4
.nv.constant0._ZN7cutlass13device_kernelIN5flash19enable_sm80_to_sm89INS1_16FlashAttnFwdSm80INS1_25CollectiveMainloopFwdSm80ILi4ELi1ELb0EN4cute5tupleIJNS5_1CILi128EEENS7_ILi48EEENS7_ILi96EEEEEELi96ENS_10bfloat16_tEfNS_4arch4Sm80ELb0ELb1ELb0ELb0ELb1ELb0ELb1ELb1EEENS1_21CollectiveEpilogueFwdINS6_IJS8_SA_S9_EEENS6_IJNS7_ILi1EEESI_SI_EEESC_SE_Li128ELb0ELb1ELb1ELb0EEENS1_19SingleTileSchedulerILb0ELb1ELb1ELi128EEEEEEEEEvNT_6ParamsE:
	.zero		1944


//--------------------- .nv.constant0._ZN7cutlass13device_kernelIN5flash19enable_sm80_to_sm89INS1_16FlashAttnFwdSm80INS1_25CollectiveMainloopFwdSm80ILi4ELi1ELb0EN4cute5tupleIJNS5_1CILi128EEENS7_ILi48EEENS7_ILi96EEEEEELi96ENS_10bfloat16_tEfNS_4arch4Sm80ELb0ELb1ELb0ELb1ELb1ELb0ELb1ELb1EEENS1_21CollectiveEpilogueFwdINS6_IJS8_SA_S9_EEENS6_IJNS7_ILi1EEESI_SI_EEESC_SE_Li128ELb1ELb1ELb1ELb0EEENS1_36VarlenDynamicPersistentTileSchedulerILi128ELi48ELi128ELi128ELb1ELb1ELb0ELb1ELb0ELb1EEEEEEEEEvNT_6ParamsE --------------------------
	.section	.nv.constant0._ZN7cutlass13device_kernelIN5flash19enable_sm80_to_sm89INS1_16FlashAttnFwdSm80INS1_25CollectiveMainloopFwdSm80ILi4ELi1ELb0EN4cute5tupleIJNS5_1CILi128EEENS7_ILi48EEENS7_ILi96EEEEEELi96ENS_10bfloat16_tEfNS_4arch4Sm80ELb0ELb1ELb0ELb1ELb1ELb0ELb1ELb1EEENS1_21CollectiveEpilogueFwdINS6_IJS8_SA_S9_EEENS6_IJNS7_ILi1EEESI_SI_EEESC_SE_Li128ELb1ELb1ELb1ELb0EEENS1_36VarlenDynamicPersistentTileSchedulerILi128ELi48ELi128ELi128ELb1ELb1ELb0ELb1ELb0ELb1EEEEEEEEEvNT_6ParamsE,"a",@progbits
	.sectionflags	@""
	.align	4
.nv.constant0._ZN7cutlass13device_kernelIN5flash19enable_sm80_to_sm89INS1_16FlashAttnFwdSm80INS1_25CollectiveMainloopFwdSm80ILi4ELi1ELb0EN4cute5tupleIJNS5_1CILi128EEENS7_ILi48EEENS7_ILi96EEEEEELi96ENS_10bfloat16_tEfNS_4arch4Sm80ELb0ELb1ELb0ELb1ELb1ELb0ELb1ELb1EEENS1_21CollectiveEpilogueFwdINS6_IJS8_SA_S9_EEENS6_IJNS7_ILi1EEESI_SI_EEESC_SE_Li128ELb1ELb1ELb1ELb0EEENS1_36VarlenDynamicPersistentTileSchedulerILi128ELi48ELi128ELi128ELb1ELb1ELb0ELb1ELb0ELb1EEEEEEEEEvNT_6ParamsE:
	.zero		1976


//--------------------- .nv.constant0._ZN7cutlass13device_kernelIN5flash19enable_sm80_to_sm89INS1_16FlashAttnFwdSm80INS1_25CollectiveMainloopFwdSm80ILi4ELi1ELb0EN4cute5tupleIJNS5_1CILi128EEENS7_ILi48EEENS7_ILi96EEEEEELi96ENS_10bfloat16_tEfNS_4arch4Sm80ELb0ELb1ELb0ELb1ELb1ELb1ELb1ELb1EEENS1_21CollectiveEpilogueFwdINS6_IJS8_SA_S9_EEENS6_IJNS7_ILi1EEESI_SI_EEESC_SE_Li128ELb1ELb1ELb1ELb0EEENS1_36VarlenDynamicPersistentTileSchedulerILi128ELi48ELi128ELi128ELb1ELb1ELb0ELb1ELb0ELb1EEEEEEEEEvNT_6ParamsE --------------------------
	.section	.nv.constant0._ZN7cutlass13device_kernelIN5flash19enable_sm80_to_sm89INS1_16FlashAttnFwdSm80INS1_25CollectiveMainloopFwdSm80ILi4ELi1ELb0EN4cute5tupleIJNS5_1CILi128EEENS7_ILi48EEENS7_ILi96EEEEEELi96ENS_10bfloat16_tEfNS_4arch4Sm80ELb0ELb1ELb0ELb1ELb1ELb1ELb1ELb1EEENS1_21CollectiveEpilogueFwdINS6_IJS8_SA_S9_EEENS6_IJNS7_ILi1EEESI_SI_EEESC_SE_Li128ELb1ELb1ELb1ELb0EEENS1_36VarlenDynamicPersistentTileSchedulerILi128ELi48ELi128ELi128ELb1ELb1ELb0ELb1ELb0ELb1EEEEEEEEEvNT_6ParamsE,"a",@progbits
	.sectionflags	@""
	.align	4
.nv.constant0._ZN7cutlass13device_kernelIN5flash19enable_sm80_to_sm89INS1_16FlashAttnFwdSm80INS1_25CollectiveMainloopFwdSm80ILi4ELi1ELb0EN4cute5tupleIJNS5_1CILi128EEENS7_ILi48EEENS7_ILi96EEEEEELi96ENS_10bfloat16_tEfNS_4arch4Sm80ELb0ELb1ELb0ELb1ELb1ELb1ELb1ELb1EEENS1_21CollectiveEpilogueFwdINS6_IJS8_SA_S9_EEENS6_IJNS7_ILi1EEESI_SI_EEESC_SE_Li128ELb1ELb1ELb1ELb0EEENS1_36VarlenDynamicPersistentTileSchedulerILi128ELi48ELi128ELi128ELb1ELb1ELb0ELb1ELb0ELb1EEEEEEEEEvNT_6ParamsE:
	.zero		1976


//--------------------- .nv.constant0._ZN7cutlass13device_kernelIN5flash19enable_sm80_to_sm89INS1_16FlashAttnFwdSm80INS1_25CollectiveMainloopFwdSm80ILi4ELi1ELb0EN4cute5tupleIJNS5_1CILi128EEENS7_ILi64EEENS7_ILi96EEEEEELi96ENS_10bfloat16_tEfNS_4arch4Sm80ELb1ELb0ELb0ELb0ELb1ELb0ELb1ELb1EEENS1_21CollectiveEpilogueFwdINS6_IJS8_SA_S9_EEENS6_IJNS7_ILi1EEESI_SI_EEESC_SE_Li128ELb0ELb1ELb1ELb0EEENS1_30DynamicPersistentTileSchedulerILi128ELi128ELb1ELb1ELb0EEEEEEEEEvNT_6ParamsE --------------------------
	.section	.nv.constant0._ZN7cutlass13device_kernelIN5flash19enable_sm80_to_sm89INS1_16FlashAttnFwdSm80INS1_25CollectiveMainloopFwdSm80ILi4ELi1ELb0EN4cute5tupleIJNS5_1CILi128EEENS7_ILi64EEENS7_ILi96EEEEEELi96ENS_10bfloat16_tEfNS_4arch4Sm80ELb1ELb0ELb0ELb0ELb1ELb0ELb1ELb1EEENS1_21CollectiveEpilogueFwdINS6_IJS8_SA_S9_EEENS6_IJNS7_ILi1EEESI_SI_EEESC_SE_Li128ELb0ELb1ELb1ELb0EEENS1_30DynamicPersistentTileSchedulerILi128ELi128ELb1ELb1ELb0EEEEEEEEEvNT_6ParamsE,"a",@progbits
	.sectionflags	@""
	.align	4
.nv.constant0._ZN7cutlass13device_kernelIN5flash19enable_sm80_to_sm89INS1_16FlashAttnFwdSm80INS1_25CollectiveMainloopFwdSm80ILi4ELi1ELb0EN4cute5tupleIJNS5_1CILi128EEENS7_ILi64EEENS7_ILi96EEEEEELi96ENS_10bfloat16_tEfNS_4arch4Sm80ELb1ELb0ELb0ELb0ELb1ELb0ELb1ELb1EEENS1_21CollectiveEpilogueFwdINS6_IJS8_SA_S9_EEENS6_IJNS7_ILi1EEESI_SI_EEESC_SE_Li128ELb0ELb1ELb1ELb0EEENS1_30DynamicPersistentTileSchedulerILi128ELi128ELb1ELb1ELb0EEEEEEEEEvNT_6ParamsE:
	.zero		1960


//--------------------- .nv.constant0._ZN7cutlass13device_kernelIN5flash19enable_sm80_to_sm89INS1_16FlashAttnFwdSm80INS1_25CollectiveMainloopFwdSm80ILi4ELi1ELb0EN4cute5tupleIJNS5_1CILi128EEENS7_ILi48EEENS7_ILi96EEEEEELi96ENS_10bfloat16_tEfNS_4arch4Sm80ELb1ELb0ELb0ELb1ELb1ELb0ELb1ELb1EEENS1_21CollectiveEpilogueFwdINS6_IJS8_SA_S9_EEENS6_IJNS7_ILi1EEESI_SI_EEESC_SE_Li128ELb1ELb1ELb1ELb0EEENS1_36VarlenDynamicPersistentTileSchedulerILi128ELi48ELi128ELi128ELb1ELb1ELb0ELb1ELb1ELb1EEEEEEEEEvNT_6ParamsE --------------------------
	.section	.nv.constant0._ZN7cutlass13device_kernelIN5flash19enable_sm80_to_sm89INS1_16FlashAttnFwdSm80INS1_25CollectiveMainloopFwdSm80ILi4ELi1ELb0EN4cute5tupleIJNS5_1CILi128EEENS7_ILi48EEENS7_ILi96EEEEEELi96ENS_10bfloat16_tEfNS_4arch4Sm80ELb1ELb0ELb0ELb1ELb1ELb0ELb1ELb1EEENS1_21CollectiveEpilogueFwdINS6_IJS8_SA_S9_EEENS6_IJNS7_ILi1EEESI_SI_EEESC_SE_Li128ELb1ELb1ELb1ELb0EEENS1_36VarlenDynamicPersistentTileSchedulerILi128ELi48ELi128ELi128ELb1ELb1ELb0ELb1ELb1ELb1EEEEEEEEEvNT_6ParamsE,"a",@progbits
	.sectionflags	@""
	.align	4
.nv.constant0._ZN7cutlass13device_kernelIN5flash19enable_sm80_to_sm89INS1_16FlashAttnFwdSm80INS1_25CollectiveMainloopFwdSm80ILi4ELi1ELb0EN4cute5tupleIJNS5_1CILi128EEENS7_ILi48EEENS7_ILi96EEEEEELi96ENS_10bfloat16_tEfNS_4arch4Sm80ELb1ELb0ELb0ELb1ELb1ELb0ELb1ELb1EEENS1_21CollectiveEpilogueFwdINS6_IJS8_SA_S9_EEENS6_IJNS7_ILi1EEESI_SI_EEESC_SE_Li128ELb1ELb1ELb1ELb0EEENS1_36VarlenDynamicPersistentTileSchedulerILi128ELi48ELi128ELi128ELb1ELb1ELb0ELb1ELb1ELb1EEEEEEEEEvNT_6ParamsE:
	.zero		1976


//--------------------- .nv.constant0._ZN7cutlass13device_kernelIN5flash19enable_sm80_to_sm89INS1_16FlashAttnFwdSm80INS1_25CollectiveMainloopFwdSm80ILi4ELi1ELb0EN4cute5tupleIJNS5_1CILi128EEENS7_ILi48EEENS7_ILi96EEEEEELi96ENS_10bfloat16_tEfNS_4arch4Sm80ELb1ELb0ELb0ELb1ELb1ELb1ELb1ELb1EEENS1_21CollectiveEpilogueFwdINS6_IJS8_SA_S9_EEENS6_IJNS7_ILi1EEESI_SI_EEESC_SE_Li128ELb1ELb1ELb1ELb0EEENS1_36VarlenDynamicPersistentTileSchedulerILi128ELi48ELi128ELi128ELb1ELb1ELb0ELb1ELb1ELb1EEEEEEEEEvNT_6ParamsE --------------------------
	.section	.nv.constant0._ZN7cutlass13device_kernelIN5flash19enable_sm80_to_sm89INS1_16FlashAttnFwdSm80INS1_25CollectiveMainloopFwdSm80ILi4ELi1ELb0EN4cute5tupleIJNS5_1CILi128EEENS7_ILi48EEENS7_ILi96EEEEEELi96ENS_10bfloat16_tEfNS_4arch4Sm80ELb1ELb0ELb0ELb1ELb1ELb1ELb1ELb1EEENS1_21CollectiveEpilogueFwdINS6_IJS8_SA_S9_EEENS6_IJNS7_ILi1EEESI_SI_EEESC_SE_Li128ELb1ELb1ELb1ELb0EEENS1_36VarlenDynamicPersistentTileSchedulerILi128ELi48ELi128ELi128ELb1ELb1ELb0ELb1ELb1ELb1EEEEEEEEEvNT_6ParamsE,"a",@progbits
	.sectionflags	@""
	.align	4
.nv.constant0._ZN7cutlass13device_kernelIN5flash19enable_sm80_to_sm89INS1_16FlashAttnFwdSm80INS1_25CollectiveMainloopFwdSm80ILi4ELi1ELb0EN4cute5tupleIJNS5_1CILi128EEENS7_ILi48EEENS7_ILi96EEEEEELi96ENS_10bfloat16_tEfNS_4arch4Sm80ELb1ELb0ELb0ELb1ELb1ELb1ELb1ELb1EEENS1_21CollectiveEpilogueFwdINS6_IJS8_SA_S9_EEENS6_IJNS7_ILi1EEESI_SI_EEESC_SE_Li128ELb1ELb1ELb1ELb0EEENS1_36VarlenDynamicPersistentTileSchedulerILi128ELi48ELi128ELi128ELb1ELb1ELb0ELb1ELb1ELb1EEEEEEEEEvNT_6ParamsE:
	.zero		1976


//--------------------- SYMBOLS --------------------------

	.type		.nv.reservedSmem.offset0,@object
	.size		.nv.reservedSmem.offset0,0x4
